//
// Generated by NVIDIA NVVM Compiler
//
// Compiler Build ID: CL-36424714
// Cuda compilation tools, release 13.0, V13.0.88
// Based on NVVM 20.0.0
//

.version 9.0
.target sm_100
.address_size 64

	// .globl	_Z14k_fp32_to_fp16PKfP6__halfi
// _ZZ12k_argmax_f32PKfPiiE5s_max has been demoted
// _ZZ12k_argmax_f32PKfPiiE5s_idx has been demoted
// _ZZ17k_sample_topk_f32PKfS0_PifiiE1s has been demoted
// _ZZ17k_sample_topk_f32PKfS0_PifiiE8s_counts has been demoted
// _ZZ17k_sample_topk_f32PKfS0_PifiiE6s_warp has been demoted

.visible .entry _Z14k_fp32_to_fp16PKfP6__halfi(
	.param .u64 .ptr .align 1 _Z14k_fp32_to_fp16PKfP6__halfi_param_0,
	.param .u64 .ptr .align 1 _Z14k_fp32_to_fp16PKfP6__halfi_param_1,
	.param .u32 _Z14k_fp32_to_fp16PKfP6__halfi_param_2
)
{
	.reg .pred 	%p<2>;
	.reg .b16 	%rs<2>;
	.reg .b32 	%r<6>;
	.reg .b32 	%f<2>;
	.reg .b64 	%rd<9>;

	ld.param.u64 	%rd1, [_Z14k_fp32_to_fp16PKfP6__halfi_param_0];
	ld.param.u64 	%rd2, [_Z14k_fp32_to_fp16PKfP6__halfi_param_1];
	ld.param.u32 	%r2, [_Z14k_fp32_to_fp16PKfP6__halfi_param_2];
	mov.u32 	%r3, %ctaid.x;
	mov.u32 	%r4, %ntid.x;
	mov.u32 	%r5, %tid.x;
	mad.lo.s32 	%r1, %r3, %r4, %r5;
	setp.ge.s32 	%p1, %r1, %r2;
	@%p1 bra 	$L__BB0_2;
	cvta.to.global.u64 	%rd3, %rd1;
	cvta.to.global.u64 	%rd4, %rd2;
	mul.wide.s32 	%rd5, %r1, 4;
	add.s64 	%rd6, %rd3, %rd5;
	ld.global.nc.f32 	%f1, [%rd6];
	// begin inline asm
	{  cvt.rn.f16.f32 %rs1, %f1;}

	// end inline asm
	mul.wide.s32 	%rd7, %r1, 2;
	add.s64 	%rd8, %rd4, %rd7;
	st.global.u16 	[%rd8], %rs1;
$L__BB0_2:
	ret;

}
	// .globl	_Z12k_argmax_f32PKfPii
.visible .entry _Z12k_argmax_f32PKfPii(
	.param .u64 .ptr .align 1 _Z12k_argmax_f32PKfPii_param_0,
	.param .u64 .ptr .align 1 _Z12k_argmax_f32PKfPii_param_1,
	.param .u32 _Z12k_argmax_f32PKfPii_param_2
)
{
	.reg .pred 	%p<38>;
	.reg .b32 	%r<72>;
	.reg .b32 	%f<32>;
	.reg .b64 	%rd<7>;
	// demoted variable
	.shared .align 4 .b8 _ZZ12k_argmax_f32PKfPiiE5s_max[128];
	// demoted variable
	.shared .align 4 .b8 _ZZ12k_argmax_f32PKfPiiE5s_idx[128];
	ld.param.u64 	%rd2, [_Z12k_argmax_f32PKfPii_param_0];
	ld.param.u64 	%rd3, [_Z12k_argmax_f32PKfPii_param_1];
	ld.param.u32 	%r12, [_Z12k_argmax_f32PKfPii_param_2];
	mov.u32 	%r1, %tid.x;
	setp.ge.s32 	%p1, %r1, %r12;
	mov.b32 	%r70, 0;
	mov.f32 	%f30, 0fF149F2CA;
	@%p1 bra 	$L__BB1_3;
	mov.u32 	%r2, %ntid.x;
	cvta.to.global.u64 	%rd1, %rd2;
	mov.f32 	%f30, 0fF149F2CA;
	mov.b32 	%r70, 0;
	mov.u32 	%r68, %r1;
$L__BB1_2:
	mul.wide.s32 	%rd4, %r68, 4;
	add.s64 	%rd5, %rd1, %rd4;
	ld.global.nc.f32 	%f9, [%rd5];
	setp.gt.f32 	%p2, %f9, %f30;
	selp.f32 	%f30, %f9, %f30, %p2;
	selp.b32 	%r70, %r68, %r70, %p2;
	add.s32 	%r68, %r68, %r2;
	setp.lt.s32 	%p3, %r68, %r12;
	@%p3 bra 	$L__BB1_2;
$L__BB1_3:
	mov.b32 	%r15, %f30;
	shfl.sync.down.b32	%r16|%p4, %r15, 16, 31, -1;
	mov.b32 	%f10, %r16;
	shfl.sync.down.b32	%r17|%p5, %r70, 16, 31, -1;
	setp.lt.f32 	%p6, %f30, %f10;
	selp.f32 	%f11, %f10, %f30, %p6;
	selp.b32 	%r18, %r17, %r70, %p6;
	mov.b32 	%r19, %f11;
	shfl.sync.down.b32	%r20|%p7, %r19, 8, 31, -1;
	mov.b32 	%f12, %r20;
	shfl.sync.down.b32	%r21|%p8, %r18, 8, 31, -1;
	setp.lt.f32 	%p9, %f11, %f12;
	selp.f32 	%f13, %f12, %f11, %p9;
	selp.b32 	%r22, %r21, %r18, %p9;
	mov.b32 	%r23, %f13;
	shfl.sync.down.b32	%r24|%p10, %r23, 4, 31, -1;
	mov.b32 	%f14, %r24;
	shfl.sync.down.b32	%r25|%p11, %r22, 4, 31, -1;
	setp.lt.f32 	%p12, %f13, %f14;
	selp.f32 	%f15, %f14, %f13, %p12;
	selp.b32 	%r26, %r25, %r22, %p12;
	mov.b32 	%r27, %f15;
	shfl.sync.down.b32	%r28|%p13, %r27, 2, 31, -1;
	mov.b32 	%f16, %r28;
	shfl.sync.down.b32	%r29|%p14, %r26, 2, 31, -1;
	setp.lt.f32 	%p15, %f15, %f16;
	selp.f32 	%f17, %f16, %f15, %p15;
	selp.b32 	%r30, %r29, %r26, %p15;
	mov.b32 	%r31, %f17;
	shfl.sync.down.b32	%r32|%p16, %r31, 1, 31, -1;
	mov.b32 	%f18, %r32;
	shfl.sync.down.b32	%r33|%p17, %r30, 1, 31, -1;
	setp.lt.f32 	%p18, %f17, %f18;
	selp.f32 	%f4, %f18, %f17, %p18;
	selp.b32 	%r8, %r33, %r30, %p18;
	and.b32  	%r34, %r1, 31;
	setp.ne.s32 	%p19, %r34, 0;
	@%p19 bra 	$L__BB1_5;
	shr.u32 	%r35, %r1, 3;
	mov.u32 	%r36, _ZZ12k_argmax_f32PKfPiiE5s_max;
	add.s32 	%r37, %r36, %r35;
	st.shared.f32 	[%r37], %f4;
	mov.u32 	%r38, _ZZ12k_argmax_f32PKfPiiE5s_idx;
	add.s32 	%r39, %r38, %r35;
	st.shared.u32 	[%r39], %r8;
$L__BB1_5:
	bar.sync 	0;
	setp.gt.u32 	%p20, %r1, 31;
	@%p20 bra 	$L__BB1_10;
	mov.u32 	%r41, %ntid.x;
	add.s32 	%r42, %r41, 31;
	shr.u32 	%r43, %r42, 5;
	setp.ge.u32 	%p21, %r1, %r43;
	mov.b32 	%r71, 0;
	mov.f32 	%f31, 0fF149F2CA;
	@%p21 bra 	$L__BB1_8;
	shl.b32 	%r44, %r1, 2;
	mov.u32 	%r45, _ZZ12k_argmax_f32PKfPiiE5s_max;
	add.s32 	%r46, %r45, %r44;
	ld.shared.f32 	%f31, [%r46];
	mov.u32 	%r47, _ZZ12k_argmax_f32PKfPiiE5s_idx;
	add.s32 	%r48, %r47, %r44;
	ld.shared.u32 	%r71, [%r48];
$L__BB1_8:
	mov.b32 	%r49, %f31;
	shfl.sync.down.b32	%r50|%p22, %r49, 16, 31, -1;
	mov.b32 	%f20, %r50;
	shfl.sync.down.b32	%r51|%p23, %r71, 16, 31, -1;
	setp.lt.f32 	%p24, %f31, %f20;
	selp.f32 	%f21, %f20, %f31, %p24;
	selp.b32 	%r52, %r51, %r71, %p24;
	mov.b32 	%r53, %f21;
	shfl.sync.down.b32	%r54|%p25, %r53, 8, 31, -1;
	mov.b32 	%f22, %r54;
	shfl.sync.down.b32	%r55|%p26, %r52, 8, 31, -1;
	setp.lt.f32 	%p27, %f21, %f22;
	selp.f32 	%f23, %f22, %f21, %p27;
	selp.b32 	%r56, %r55, %r52, %p27;
	mov.b32 	%r57, %f23;
	shfl.sync.down.b32	%r58|%p28, %r57, 4, 31, -1;
	mov.b32 	%f24, %r58;
	shfl.sync.down.b32	%r59|%p29, %r56, 4, 31, -1;
	setp.lt.f32 	%p30, %f23, %f24;
	selp.f32 	%f25, %f24, %f23, %p30;
	selp.b32 	%r60, %r59, %r56, %p30;
	mov.b32 	%r61, %f25;
	shfl.sync.down.b32	%r62|%p31, %r61, 2, 31, -1;
	mov.b32 	%f26, %r62;
	shfl.sync.down.b32	%r63|%p32, %r60, 2, 31, -1;
	setp.lt.f32 	%p33, %f25, %f26;
	selp.f32 	%f27, %f26, %f25, %p33;
	selp.b32 	%r64, %r63, %r60, %p33;
	mov.b32 	%r65, %f27;
	shfl.sync.down.b32	%r66|%p34, %r65, 1, 31, -1;
	mov.b32 	%f28, %r66;
	shfl.sync.down.b32	%r67|%p35, %r64, 1, 31, -1;
	setp.lt.f32 	%p36, %f27, %f28;
	selp.b32 	%r11, %r67, %r64, %p36;
	setp.ne.s32 	%p37, %r1, 0;
	@%p37 bra 	$L__BB1_10;
	cvta.to.global.u64 	%rd6, %rd3;
	st.global.u32 	[%rd6], %r11;
$L__BB1_10:
	ret;

}
	// .globl	_Z22k_embedding_lookup_gpuPKiPKfPfi
.visible .entry _Z22k_embedding_lookup_gpuPKiPKfPfi(
	.param .u64 .ptr .align 1 _Z22k_embedding_lookup_gpuPKiPKfPfi_param_0,
	.param .u64 .ptr .align 1 _Z22k_embedding_lookup_gpuPKiPKfPfi_param_1,
	.param .u64 .ptr .align 1 _Z22k_embedding_lookup_gpuPKiPKfPfi_param_2,
	.param .u32 _Z22k_embedding_lookup_gpuPKiPKfPfi_param_3
)
{
	.reg .pred 	%p<2>;
	.reg .b32 	%r<8>;
	.reg .b32 	%f<2>;
	.reg .b64 	%rd<11>;

	ld.param.u64 	%rd1, [_Z22k_embedding_lookup_gpuPKiPKfPfi_param_0];
	ld.param.u64 	%rd2, [_Z22k_embedding_lookup_gpuPKiPKfPfi_param_1];
	ld.param.u64 	%rd3, [_Z22k_embedding_lookup_gpuPKiPKfPfi_param_2];
	ld.param.u32 	%r2, [_Z22k_embedding_lookup_gpuPKiPKfPfi_param_3];
	mov.u32 	%r3, %ctaid.x;
	mov.u32 	%r4, %ntid.x;
	mov.u32 	%r5, %tid.x;
	mad.lo.s32 	%r1, %r3, %r4, %r5;
	setp.ge.s32 	%p1, %r1, %r2;
	@%p1 bra 	$L__BB2_2;
	cvta.to.global.u64 	%rd4, %rd1;
	cvta.to.global.u64 	%rd5, %rd2;
	cvta.to.global.u64 	%rd6, %rd3;
	ld.global.nc.u32 	%r6, [%rd4];
	mad.lo.s32 	%r7, %r6, %r2, %r1;
	mul.wide.s32 	%rd7, %r7, 4;
	add.s64 	%rd8, %rd5, %rd7;
	ld.global.nc.f32 	%f1, [%rd8];
	mul.wide.s32 	%rd9, %r1, 4;
	add.s64 	%rd10, %rd6, %rd9;
	st.global.f32 	[%rd10], %f1;
$L__BB2_2:
	ret;

}
	// .globl	_Z17k_sample_topk_f32PKfS0_Pifii
.visible .entry _Z17k_sample_topk_f32PKfS0_Pifii(
	.param .u64 .ptr .align 1 _Z17k_sample_topk_f32PKfS0_Pifii_param_0,
	.param .u64 .ptr .align 1 _Z17k_sample_topk_f32PKfS0_Pifii_param_1,
	.param .u64 .ptr .align 1 _Z17k_sample_topk_f32PKfS0_Pifii_param_2,
	.param .f32 _Z17k_sample_topk_f32PKfS0_Pifii_param_3,
	.param .u32 _Z17k_sample_topk_f32PKfS0_Pifii_param_4,
	.param .u32 _Z17k_sample_topk_f32PKfS0_Pifii_param_5
)
{
	.reg .pred 	%p<71>;
	.reg .b32 	%r<254>;
	.reg .b32 	%f<240>;
	.reg .b64 	%rd<9>;
	// demoted variable
	.shared .align 4 .b8 _ZZ17k_sample_topk_f32PKfS0_PifiiE1s[8192];
	// demoted variable
	.shared .align 4 .b8 _ZZ17k_sample_topk_f32PKfS0_PifiiE8s_counts[8192];
	// demoted variable
	.shared .align 4 .b8 _ZZ17k_sample_topk_f32PKfS0_PifiiE6s_warp[128];
	ld.param.u64 	%rd2, [_Z17k_sample_topk_f32PKfS0_Pifii_param_0];
	ld.param.u64 	%rd3, [_Z17k_sample_topk_f32PKfS0_Pifii_param_1];
	ld.param.u64 	%rd4, [_Z17k_sample_topk_f32PKfS0_Pifii_param_2];
	ld.param.f32 	%f40, [_Z17k_sample_topk_f32PKfS0_Pifii_param_3];
	ld.param.u32 	%r95, [_Z17k_sample_topk_f32PKfS0_Pifii_param_4];
	ld.param.u32 	%r96, [_Z17k_sample_topk_f32PKfS0_Pifii_param_5];
	mov.u32 	%r1, %tid.x;
	setp.ge.s32 	%p1, %r1, %r96;
	@%p1 bra 	$L__BB3_3;
	mov.u32 	%r2, %ntid.x;
	cvta.to.global.u64 	%rd1, %rd2;
	mov.u32 	%r98, _ZZ17k_sample_topk_f32PKfS0_PifiiE1s;
	mov.u32 	%r220, %r1;
$L__BB3_2:
	mul.wide.s32 	%rd5, %r220, 4;
	add.s64 	%rd6, %rd1, %rd5;
	ld.global.nc.f32 	%f41, [%rd6];
	div.rn.f32 	%f42, %f41, %f40;
	shl.b32 	%r97, %r220, 2;
	add.s32 	%r99, %r98, %r97;
	st.shared.f32 	[%r99], %f42;
	add.s32 	%r220, %r220, %r2;
	setp.lt.s32 	%p2, %r220, %r96;
	@%p2 bra 	$L__BB3_2;
$L__BB3_3:
	bar.sync 	0;
	setp.lt.s32 	%p3, %r95, 1;
	setp.ge.s32 	%p4, %r95, %r96;
	or.pred  	%p5, %p3, %p4;
	@%p5 bra 	$L__BB3_24;
	setp.ge.s32 	%p6, %r1, %r96;
	@%p6 bra 	$L__BB3_18;
	mov.u32 	%r5, %ntid.x;
	add.s32 	%r6, %r96, -1;
	and.b32  	%r7, %r96, 7;
	add.s32 	%r8, %r7, -1;
	and.b32  	%r9, %r96, 3;
	and.b32  	%r10, %r96, -8;
	and.b32  	%r11, %r96, 1;
	neg.s32 	%r12, %r10;
	mov.u32 	%r221, %r1;
$L__BB3_6:
	setp.lt.u32 	%p7, %r6, 7;
	shl.b32 	%r102, %r221, 2;
	mov.u32 	%r103, _ZZ17k_sample_topk_f32PKfS0_PifiiE1s;
	add.s32 	%r104, %r103, %r102;
	ld.shared.f32 	%f1, [%r104];
	mov.b32 	%r234, 0;
	mov.u32 	%r230, %r234;
	@%p7 bra 	$L__BB3_9;
	add.s32 	%r222, %r103, 16;
	mov.b32 	%r234, 0;
	mov.u32 	%r223, %r12;
$L__BB3_8:
	.pragma "nounroll";
	ld.shared.f32 	%f43, [%r222+-16];
	setp.gt.f32 	%p8, %f43, %f1;
	selp.u32 	%r108, 1, 0, %p8;
	add.s32 	%r109, %r234, %r108;
	ld.shared.f32 	%f44, [%r222+-12];
	setp.gt.f32 	%p9, %f44, %f1;
	selp.u32 	%r110, 1, 0, %p9;
	add.s32 	%r111, %r109, %r110;
	ld.shared.f32 	%f45, [%r222+-8];
	setp.gt.f32 	%p10, %f45, %f1;
	selp.u32 	%r112, 1, 0, %p10;
	add.s32 	%r113, %r111, %r112;
	ld.shared.f32 	%f46, [%r222+-4];
	setp.gt.f32 	%p11, %f46, %f1;
	selp.u32 	%r114, 1, 0, %p11;
	add.s32 	%r115, %r113, %r114;
	ld.shared.f32 	%f47, [%r222];
	setp.gt.f32 	%p12, %f47, %f1;
	selp.u32 	%r116, 1, 0, %p12;
	add.s32 	%r117, %r115, %r116;
	ld.shared.f32 	%f48, [%r222+4];
	setp.gt.f32 	%p13, %f48, %f1;
	selp.u32 	%r118, 1, 0, %p13;
	add.s32 	%r119, %r117, %r118;
	ld.shared.f32 	%f49, [%r222+8];
	setp.gt.f32 	%p14, %f49, %f1;
	selp.u32 	%r120, 1, 0, %p14;
	add.s32 	%r121, %r119, %r120;
	ld.shared.f32 	%f50, [%r222+12];
	setp.gt.f32 	%p15, %f50, %f1;
	selp.u32 	%r122, 1, 0, %p15;
	add.s32 	%r234, %r121, %r122;
	add.s32 	%r223, %r223, 8;
	add.s32 	%r222, %r222, 32;
	setp.ne.s32 	%p16, %r223, 0;
	mov.u32 	%r230, %r10;
	@%p16 bra 	$L__BB3_8;
$L__BB3_9:
	setp.eq.s32 	%p17, %r7, 0;
	@%p17 bra 	$L__BB3_17;
	setp.lt.u32 	%p18, %r8, 3;
	@%p18 bra 	$L__BB3_12;
	shl.b32 	%r124, %r230, 2;
	add.s32 	%r126, %r103, %r124;
	ld.shared.f32 	%f51, [%r126];
	setp.gt.f32 	%p19, %f51, %f1;
	selp.u32 	%r127, 1, 0, %p19;
	add.s32 	%r128, %r234, %r127;
	ld.shared.f32 	%f52, [%r126+4];
	setp.gt.f32 	%p20, %f52, %f1;
	selp.u32 	%r129, 1, 0, %p20;
	add.s32 	%r130, %r128, %r129;
	ld.shared.f32 	%f53, [%r126+8];
	setp.gt.f32 	%p21, %f53, %f1;
	selp.u32 	%r131, 1, 0, %p21;
	add.s32 	%r132, %r130, %r131;
	ld.shared.f32 	%f54, [%r126+12];
	setp.gt.f32 	%p22, %f54, %f1;
	selp.u32 	%r133, 1, 0, %p22;
	add.s32 	%r234, %r132, %r133;
	add.s32 	%r230, %r230, 4;
$L__BB3_12:
	setp.eq.s32 	%p23, %r9, 0;
	@%p23 bra 	$L__BB3_17;
	setp.eq.s32 	%p24, %r9, 1;
	@%p24 bra 	$L__BB3_15;
	shl.b32 	%r135, %r230, 2;
	add.s32 	%r137, %r103, %r135;
	ld.shared.f32 	%f55, [%r137];
	setp.gt.f32 	%p25, %f55, %f1;
	selp.u32 	%r138, 1, 0, %p25;
	add.s32 	%r139, %r234, %r138;
	ld.shared.f32 	%f56, [%r137+4];
	setp.gt.f32 	%p26, %f56, %f1;
	selp.u32 	%r140, 1, 0, %p26;
	add.s32 	%r234, %r139, %r140;
	add.s32 	%r230, %r230, 2;
$L__BB3_15:
	setp.eq.s32 	%p27, %r11, 0;
	@%p27 bra 	$L__BB3_17;
	shl.b32 	%r141, %r230, 2;
	add.s32 	%r143, %r103, %r141;
	ld.shared.f32 	%f57, [%r143];
	setp.gt.f32 	%p28, %f57, %f1;
	selp.u32 	%r144, 1, 0, %p28;
	add.s32 	%r234, %r234, %r144;
$L__BB3_17:
	mov.u32 	%r146, _ZZ17k_sample_topk_f32PKfS0_PifiiE8s_counts;
	add.s32 	%r147, %r146, %r102;
	st.shared.u32 	[%r147], %r234;
	add.s32 	%r221, %r221, %r5;
	setp.lt.s32 	%p29, %r221, %r96;
	@%p29 bra 	$L__BB3_6;
$L__BB3_18:
	setp.ge.s32 	%p30, %r1, %r96;
	bar.sync 	0;
	@%p30 bra 	$L__BB3_23;
	mov.u32 	%r36, %ntid.x;
	mov.u32 	%r149, _ZZ17k_sample_topk_f32PKfS0_PifiiE8s_counts;
	mov.u32 	%r153, _ZZ17k_sample_topk_f32PKfS0_PifiiE1s;
	mov.u32 	%r235, %r1;
$L__BB3_20:
	shl.b32 	%r148, %r235, 2;
	add.s32 	%r150, %r149, %r148;
	ld.shared.u32 	%r151, [%r150];
	setp.lt.s32 	%p31, %r151, %r95;
	@%p31 bra 	$L__BB3_22;
	add.s32 	%r154, %r153, %r148;
	mov.b32 	%r155, -246811958;
	st.shared.u32 	[%r154], %r155;
$L__BB3_22:
	add.s32 	%r235, %r235, %r36;
	setp.lt.s32 	%p32, %r235, %r96;
	@%p32 bra 	$L__BB3_20;
$L__BB3_23:
	bar.sync 	0;
$L__BB3_24:
	setp.ge.s32 	%p33, %r1, %r96;
	mov.f32 	%f218, 0fF149F2CA;
	@%p33 bra 	$L__BB3_27;
	mov.f32 	%f218, 0fF149F2CA;
	mov.u32 	%r39, %ntid.x;
	mov.u32 	%r157, _ZZ17k_sample_topk_f32PKfS0_PifiiE1s;
	mov.u32 	%r236, %r1;
$L__BB3_26:
	shl.b32 	%r156, %r236, 2;
	add.s32 	%r158, %r157, %r156;
	ld.shared.f32 	%f60, [%r158];
	max.f32 	%f218, %f218, %f60;
	add.s32 	%r236, %r236, %r39;
	setp.lt.s32 	%p34, %r236, %r96;
	@%p34 bra 	$L__BB3_26;
$L__BB3_27:
	mov.b32 	%r159, %f218;
	shfl.sync.down.b32	%r160|%p35, %r159, 16, 31, -1;
	mov.b32 	%f61, %r160;
	max.f32 	%f62, %f218, %f61;
	mov.b32 	%r161, %f62;
	shfl.sync.down.b32	%r162|%p36, %r161, 8, 31, -1;
	mov.b32 	%f63, %r162;
	max.f32 	%f64, %f62, %f63;
	mov.b32 	%r163, %f64;
	shfl.sync.down.b32	%r164|%p37, %r163, 4, 31, -1;
	mov.b32 	%f65, %r164;
	max.f32 	%f66, %f64, %f65;
	mov.b32 	%r165, %f66;
	shfl.sync.down.b32	%r166|%p38, %r165, 2, 31, -1;
	mov.b32 	%f67, %r166;
	max.f32 	%f68, %f66, %f67;
	mov.b32 	%r167, %f68;
	shfl.sync.down.b32	%r168|%p39, %r167, 1, 31, -1;
	mov.b32 	%f69, %r168;
	max.f32 	%f5, %f68, %f69;
	and.b32  	%r42, %r1, 31;
	setp.ne.s32 	%p40, %r42, 0;
	shr.u32 	%r169, %r1, 3;
	mov.u32 	%r170, _ZZ17k_sample_topk_f32PKfS0_PifiiE6s_warp;
	add.s32 	%r43, %r170, %r169;
	@%p40 bra 	$L__BB3_29;
	st.shared.f32 	[%r43], %f5;
$L__BB3_29:
	bar.sync 	0;
	setp.ne.s32 	%p41, %r1, 0;
	@%p41 bra 	$L__BB3_43;
	mov.u32 	%r172, %ntid.x;
	add.s32 	%r44, %r172, 31;
	shr.u32 	%r45, %r44, 5;
	add.s32 	%r173, %r45, -1;
	and.b32  	%r46, %r45, 15;
	setp.lt.u32 	%p42, %r173, 15;
	mov.f32 	%f227, 0fF149F2CA;
	mov.b32 	%r240, 0;
	@%p42 bra 	$L__BB3_33;
	and.b32  	%r240, %r45, 112;
	add.s32 	%r237, %r170, 32;
	and.b32  	%r177, %r45, 134217712;
	neg.s32 	%r238, %r177;
	mov.f32 	%f227, 0fF149F2CA;
$L__BB3_32:
	.pragma "nounroll";
	ld.shared.f32 	%f73, [%r237+-32];
	max.f32 	%f74, %f227, %f73;
	ld.shared.f32 	%f75, [%r237+-28];
	max.f32 	%f76, %f74, %f75;
	ld.shared.f32 	%f77, [%r237+-24];
	max.f32 	%f78, %f76, %f77;
	ld.shared.f32 	%f79, [%r237+-20];
	max.f32 	%f80, %f78, %f79;
	ld.shared.f32 	%f81, [%r237+-16];
	max.f32 	%f82, %f80, %f81;
	ld.shared.f32 	%f83, [%r237+-12];
	max.f32 	%f84, %f82, %f83;
	ld.shared.f32 	%f85, [%r237+-8];
	max.f32 	%f86, %f84, %f85;
	ld.shared.f32 	%f87, [%r237+-4];
	max.f32 	%f88, %f86, %f87;
	ld.shared.f32 	%f89, [%r237];
	max.f32 	%f90, %f88, %f89;
	ld.shared.f32 	%f91, [%r237+4];
	max.f32 	%f92, %f90, %f91;
	ld.shared.f32 	%f93, [%r237+8];
	max.f32 	%f94, %f92, %f93;
	ld.shared.f32 	%f95, [%r237+12];
	max.f32 	%f96, %f94, %f95;
	ld.shared.f32 	%f97, [%r237+16];
	max.f32 	%f98, %f96, %f97;
	ld.shared.f32 	%f99, [%r237+20];
	max.f32 	%f100, %f98, %f99;
	ld.shared.f32 	%f101, [%r237+24];
	max.f32 	%f102, %f100, %f101;
	ld.shared.f32 	%f103, [%r237+28];
	max.f32 	%f227, %f102, %f103;
	add.s32 	%r238, %r238, 16;
	add.s32 	%r237, %r237, 64;
	setp.ne.s32 	%p43, %r238, 0;
	@%p43 bra 	$L__BB3_32;
$L__BB3_33:
	setp.eq.s32 	%p44, %r46, 0;
	@%p44 bra 	$L__BB3_42;
	and.b32  	%r54, %r45, 7;
	setp.lt.u32 	%p45, %r46, 8;
	@%p45 bra 	$L__BB3_36;
	shl.b32 	%r178, %r240, 2;
	add.s32 	%r180, %r170, %r178;
	ld.shared.f32 	%f105, [%r180];
	max.f32 	%f106, %f227, %f105;
	ld.shared.f32 	%f107, [%r180+4];
	max.f32 	%f108, %f106, %f107;
	ld.shared.f32 	%f109, [%r180+8];
	max.f32 	%f110, %f108, %f109;
	ld.shared.f32 	%f111, [%r180+12];
	max.f32 	%f112, %f110, %f111;
	ld.shared.f32 	%f113, [%r180+16];
	max.f32 	%f114, %f112, %f113;
	ld.shared.f32 	%f115, [%r180+20];
	max.f32 	%f116, %f114, %f115;
	ld.shared.f32 	%f117, [%r180+24];
	max.f32 	%f118, %f116, %f117;
	ld.shared.f32 	%f119, [%r180+28];
	max.f32 	%f227, %f118, %f119;
	add.s32 	%r240, %r240, 8;
$L__BB3_36:
	setp.eq.s32 	%p46, %r54, 0;
	@%p46 bra 	$L__BB3_42;
	and.b32  	%r57, %r45, 3;
	setp.lt.u32 	%p47, %r54, 4;
	@%p47 bra 	$L__BB3_39;
	shl.b32 	%r181, %r240, 2;
	add.s32 	%r183, %r170, %r181;
	ld.shared.f32 	%f121, [%r183];
	max.f32 	%f122, %f227, %f121;
	ld.shared.f32 	%f123, [%r183+4];
	max.f32 	%f124, %f122, %f123;
	ld.shared.f32 	%f125, [%r183+8];
	max.f32 	%f126, %f124, %f125;
	ld.shared.f32 	%f127, [%r183+12];
	max.f32 	%f227, %f126, %f127;
	add.s32 	%r240, %r240, 4;
$L__BB3_39:
	setp.eq.s32 	%p48, %r57, 0;
	@%p48 bra 	$L__BB3_42;
	shl.b32 	%r184, %r240, 2;
	add.s32 	%r243, %r170, %r184;
	neg.s32 	%r242, %r57;
$L__BB3_41:
	.pragma "nounroll";
	ld.shared.f32 	%f128, [%r243];
	max.f32 	%f227, %f227, %f128;
	add.s32 	%r243, %r243, 4;
	add.s32 	%r242, %r242, 1;
	setp.ne.s32 	%p49, %r242, 0;
	@%p49 bra 	$L__BB3_41;
$L__BB3_42:
	st.shared.f32 	[_ZZ17k_sample_topk_f32PKfS0_PifiiE6s_warp], %f227;
$L__BB3_43:
	setp.ge.s32 	%p50, %r1, %r96;
	bar.sync 	0;
	mov.f32 	%f229, 0f00000000;
	@%p50 bra 	$L__BB3_46;
	ld.shared.f32 	%f19, [_ZZ17k_sample_topk_f32PKfS0_PifiiE6s_warp];
	mov.f32 	%f229, 0f00000000;
	mov.u32 	%r66, %ntid.x;
	mov.u32 	%r187, _ZZ17k_sample_topk_f32PKfS0_PifiiE1s;
	mov.u32 	%r244, %r1;
$L__BB3_45:
	shl.b32 	%r186, %r244, 2;
	add.s32 	%r188, %r187, %r186;
	ld.shared.f32 	%f131, [%r188];
	sub.f32 	%f132, %f131, %f19;
	fma.rn.f32 	%f133, %f132, 0f3BBB989D, 0f3F000000;
	cvt.sat.f32.f32 	%f134, %f133;
	mov.f32 	%f135, 0f4B400001;
	mov.f32 	%f136, 0f437C0000;
	fma.rm.f32 	%f137, %f134, %f136, %f135;
	add.f32 	%f138, %f137, 0fCB40007F;
	neg.f32 	%f139, %f138;
	fma.rn.f32 	%f140, %f132, 0f3FB8AA3B, %f139;
	fma.rn.f32 	%f141, %f132, 0f32A57060, %f140;
	mov.b32 	%r189, %f137;
	shl.b32 	%r190, %r189, 23;
	mov.b32 	%f142, %r190;
	ex2.approx.ftz.f32 	%f143, %f141;
	mul.f32 	%f144, %f143, %f142;
	st.shared.f32 	[%r188], %f144;
	add.f32 	%f229, %f229, %f144;
	add.s32 	%r244, %r244, %r66;
	setp.lt.s32 	%p51, %r244, %r96;
	@%p51 bra 	$L__BB3_45;
$L__BB3_46:
	setp.ne.s32 	%p52, %r42, 0;
	mov.b32 	%r191, %f229;
	shfl.sync.down.b32	%r192|%p53, %r191, 16, 31, -1;
	mov.b32 	%f145, %r192;
	add.f32 	%f146, %f229, %f145;
	mov.b32 	%r193, %f146;
	shfl.sync.down.b32	%r194|%p54, %r193, 8, 31, -1;
	mov.b32 	%f147, %r194;
	add.f32 	%f148, %f146, %f147;
	mov.b32 	%r195, %f148;
	shfl.sync.down.b32	%r196|%p55, %r195, 4, 31, -1;
	mov.b32 	%f149, %r196;
	add.f32 	%f150, %f148, %f149;
	mov.b32 	%r197, %f150;
	shfl.sync.down.b32	%r198|%p56, %r197, 2, 31, -1;
	mov.b32 	%f151, %r198;
	add.f32 	%f152, %f150, %f151;
	mov.b32 	%r199, %f152;
	shfl.sync.down.b32	%r200|%p57, %r199, 1, 31, -1;
	mov.b32 	%f153, %r200;
	add.f32 	%f23, %f152, %f153;
	@%p52 bra 	$L__BB3_48;
	st.shared.f32 	[%r43], %f23;
$L__BB3_48:
	setp.ne.s32 	%p58, %r1, 0;
	bar.sync 	0;
	@%p58 bra 	$L__BB3_62;
	mov.u32 	%r202, %ntid.x;
	add.s32 	%r69, %r202, 31;
	shr.u32 	%r70, %r69, 5;
	add.s32 	%r203, %r70, -1;
	and.b32  	%r71, %r70, 15;
	setp.lt.u32 	%p59, %r203, 15;
	mov.f32 	%f238, 0f00000000;
	mov.b32 	%r248, 0;
	@%p59 bra 	$L__BB3_52;
	and.b32  	%r248, %r70, 112;
	add.s32 	%r245, %r170, 32;
	and.b32  	%r207, %r70, 134217712;
	neg.s32 	%r246, %r207;
	mov.f32 	%f238, 0f00000000;
$L__BB3_51:
	.pragma "nounroll";
	ld.shared.f32 	%f157, [%r245+-32];
	add.f32 	%f158, %f238, %f157;
	ld.shared.f32 	%f159, [%r245+-28];
	add.f32 	%f160, %f158, %f159;
	ld.shared.f32 	%f161, [%r245+-24];
	add.f32 	%f162, %f160, %f161;
	ld.shared.f32 	%f163, [%r245+-20];
	add.f32 	%f164, %f162, %f163;
	ld.shared.f32 	%f165, [%r245+-16];
	add.f32 	%f166, %f164, %f165;
	ld.shared.f32 	%f167, [%r245+-12];
	add.f32 	%f168, %f166, %f167;
	ld.shared.f32 	%f169, [%r245+-8];
	add.f32 	%f170, %f168, %f169;
	ld.shared.f32 	%f171, [%r245+-4];
	add.f32 	%f172, %f170, %f171;
	ld.shared.f32 	%f173, [%r245];
	add.f32 	%f174, %f172, %f173;
	ld.shared.f32 	%f175, [%r245+4];
	add.f32 	%f176, %f174, %f175;
	ld.shared.f32 	%f177, [%r245+8];
	add.f32 	%f178, %f176, %f177;
	ld.shared.f32 	%f179, [%r245+12];
	add.f32 	%f180, %f178, %f179;
	ld.shared.f32 	%f181, [%r245+16];
	add.f32 	%f182, %f180, %f181;
	ld.shared.f32 	%f183, [%r245+20];
	add.f32 	%f184, %f182, %f183;
	ld.shared.f32 	%f185, [%r245+24];
	add.f32 	%f186, %f184, %f185;
	ld.shared.f32 	%f187, [%r245+28];
	add.f32 	%f238, %f186, %f187;
	add.s32 	%r246, %r246, 16;
	add.s32 	%r245, %r245, 64;
	setp.ne.s32 	%p60, %r246, 0;
	@%p60 bra 	$L__BB3_51;
$L__BB3_52:
	setp.eq.s32 	%p61, %r71, 0;
	@%p61 bra 	$L__BB3_61;
	and.b32  	%r79, %r70, 7;
	setp.lt.u32 	%p62, %r71, 8;
	@%p62 bra 	$L__BB3_55;
	shl.b32 	%r208, %r248, 2;
	add.s32 	%r210, %r170, %r208;
	ld.shared.f32 	%f189, [%r210];
	add.f32 	%f190, %f238, %f189;
	ld.shared.f32 	%f191, [%r210+4];
	add.f32 	%f192, %f190, %f191;
	ld.shared.f32 	%f193, [%r210+8];
	add.f32 	%f194, %f192, %f193;
	ld.shared.f32 	%f195, [%r210+12];
	add.f32 	%f196, %f194, %f195;
	ld.shared.f32 	%f197, [%r210+16];
	add.f32 	%f198, %f196, %f197;
	ld.shared.f32 	%f199, [%r210+20];
	add.f32 	%f200, %f198, %f199;
	ld.shared.f32 	%f201, [%r210+24];
	add.f32 	%f202, %f200, %f201;
	ld.shared.f32 	%f203, [%r210+28];
	add.f32 	%f238, %f202, %f203;
	add.s32 	%r248, %r248, 8;
$L__BB3_55:
	setp.eq.s32 	%p63, %r79, 0;
	@%p63 bra 	$L__BB3_61;
	and.b32  	%r82, %r70, 3;
	setp.lt.u32 	%p64, %r79, 4;
	@%p64 bra 	$L__BB3_58;
	shl.b32 	%r211, %r248, 2;
	add.s32 	%r213, %r170, %r211;
	ld.shared.f32 	%f205, [%r213];
	add.f32 	%f206, %f238, %f205;
	ld.shared.f32 	%f207, [%r213+4];
	add.f32 	%f208, %f206, %f207;
	ld.shared.f32 	%f209, [%r213+8];
	add.f32 	%f210, %f208, %f209;
	ld.shared.f32 	%f211, [%r213+12];
	add.f32 	%f238, %f210, %f211;
	add.s32 	%r248, %r248, 4;
$L__BB3_58:
	setp.eq.s32 	%p65, %r82, 0;
	@%p65 bra 	$L__BB3_61;
	shl.b32 	%r214, %r248, 2;
	add.s32 	%r251, %r170, %r214;
	neg.s32 	%r250, %r82;
$L__BB3_60:
	.pragma "nounroll";
	ld.shared.f32 	%f212, [%r251];
	add.f32 	%f238, %f238, %f212;
	add.s32 	%r251, %r251, 4;
	add.s32 	%r250, %r250, 1;
	setp.ne.s32 	%p66, %r250, 0;
	@%p66 bra 	$L__BB3_60;
$L__BB3_61:
	st.shared.f32 	[_ZZ17k_sample_topk_f32PKfS0_PifiiE6s_warp], %f238;
$L__BB3_62:
	setp.ne.s32 	%p67, %r1, 0;
	bar.sync 	0;
	@%p67 bra 	$L__BB3_68;
	ld.shared.f32 	%f213, [_ZZ17k_sample_topk_f32PKfS0_PifiiE6s_warp];
	cvta.to.global.u64 	%rd7, %rd3;
	ld.global.nc.f32 	%f214, [%rd7];
	mul.f32 	%f37, %f213, %f214;
	add.s32 	%r91, %r96, -1;
	setp.lt.s32 	%p68, %r96, 1;
	mov.u32 	%r253, %r91;
	@%p68 bra 	$L__BB3_67;
	mov.f32 	%f239, 0f00000000;
	mov.b32 	%r252, 0;
	mov.u32 	%r218, _ZZ17k_sample_topk_f32PKfS0_PifiiE1s;
$L__BB3_65:
	shl.b32 	%r217, %r252, 2;
	add.s32 	%r219, %r218, %r217;
	ld.shared.f32 	%f216, [%r219];
	add.f32 	%f239, %f239, %f216;
	setp.ge.f32 	%p69, %f239, %f37;
	mov.u32 	%r253, %r252;
	@%p69 bra 	$L__BB3_67;
	add.s32 	%r252, %r252, 1;
	setp.ne.s32 	%p70, %r252, %r96;
	mov.u32 	%r253, %r91;
	@%p70 bra 	$L__BB3_65;
$L__BB3_67:
	cvta.to.global.u64 	%rd8, %rd4;
	st.global.u32 	[%rd8], %r253;
$L__BB3_68:
	ret;

}


// ===== COMPILED SASS (sm_100) =====

	.target	sm_100

	.elftype	@"ET_EXEC"


//--------------------- .note.nv.tkinfo           --------------------------
	.section	.note.nv.tkinfo,"",@"SHT_NOTE"
	.sectionflags	@"SHF_NOTE_NV_TKINFO"
	.tkinfo
        /*0018*/ 	.word	0x00000002
        /*0030*/ 	.string	""
        /*0030*/ 	.string	"ptxas"
        /*0030*/ 	.string	"Cuda compilation tools, release 13.0, V13.0.88"
        /*0030*/ 	.string	"Build cuda_13.0.r13.0/compiler.36424714_0"
        /*0030*/ 	.string	"-arch sm_100 -m 64 "



//--------------------- .note.nv.cuinfo           --------------------------
	.section	.note.nv.cuinfo,"",@"SHT_NOTE"
	.sectionflags	@"SHF_NOTE_NV_CUINFO"
        /*0018*/ 	.short	0x0002
        /*001a*/ 	.short	0x0064
        /*001c*/ 	.short	0x0082
	.zero		2


//--------------------- .nv.info                  --------------------------
	.section	.nv.info,"",@"SHT_CUDA_INFO"
	.align	4


	//----- nvinfo : EIATTR_REGCOUNT
	.align		4
        /*0000*/ 	.byte	0x04, 0x2f
        /*0002*/ 	.short	(.L_1 - .L_0)
	.align		4
.L_0:
        /*0004*/ 	.word	index@(_Z14k_fp32_to_fp16PKfP6__halfi)
        /*0008*/ 	.word	0x0000000a


	//----- nvinfo : EIATTR_FRAME_SIZE
	.align		4
.L_1:
        /*000c*/ 	.byte	0x04, 0x11
        /*000e*/ 	.short	(.L_3 - .L_2)
	.align		4
.L_2:
        /*0010*/ 	.word	index@(_Z14k_fp32_to_fp16PKfP6__halfi)
        /*0014*/ 	.word	0x00000000


	//----- nvinfo : EIATTR_REGCOUNT
	.align		4
.L_3:
        /*0018*/ 	.byte	0x04, 0x2f
        /*001a*/ 	.short	(.L_5 - .L_4)
	.align		4
.L_4:
        /*001c*/ 	.word	index@(_Z12k_argmax_f32PKfPii)
        /*0020*/ 	.word	0x0000000c


	//----- nvinfo : EIATTR_FRAME_SIZE
	.align		4
.L_5:
        /*0024*/ 	.byte	0x04, 0x11
        /*0026*/ 	.short	(.L_7 - .L_6)
	.align		4
.L_6:
        /*0028*/ 	.word	index@(_Z12k_argmax_f32PKfPii)
        /*002c*/ 	.word	0x00000000


	//----- nvinfo : EIATTR_REGCOUNT
	.align		4
.L_7:
        /*0030*/ 	.byte	0x04, 0x2f
        /*0032*/ 	.short	(.L_9 - .L_8)
	.align		4
.L_8:
        /*0034*/ 	.word	index@(_Z22k_embedding_lookup_gpuPKiPKfPfi)
        /*0038*/ 	.word	0x0000000c


	//----- nvinfo : EIATTR_FRAME_SIZE
	.align		4
.L_9:
        /*003c*/ 	.byte	0x04, 0x11
        /*003e*/ 	.short	(.L_11 - .L_10)
	.align		4
.L_10:
        /*0040*/ 	.word	index@(_Z22k_embedding_lookup_gpuPKiPKfPfi)
        /*0044*/ 	.word	0x00000000


	//----- nvinfo : EIATTR_REGCOUNT
	.align		4
.L_11:
        /*0048*/ 	.byte	0x04, 0x2f
        /*004a*/ 	.short	(.L_13 - .L_12)
	.align		4
.L_12:
        /*004c*/ 	.word	index@(_Z17k_sample_topk_f32PKfS0_Pifii)
        /*0050*/ 	.word	0x0000001c


	//----- nvinfo : EIATTR_FRAME_SIZE
	.align		4
.L_13:
        /*0054*/ 	.byte	0x04, 0x11
        /*0056*/ 	.short	(.L_15 - .L_14)
	.align		4
.L_14:
        /*0058*/ 	.word	index@($__internal_0_$__cuda_sm3x_div_rn_noftz_f32_slowpath)
        /*005c*/ 	.word	0x00000000


	//----- nvinfo : EIATTR_FRAME_SIZE
	.align		4
.L_15:
        /*0060*/ 	.byte	0x04, 0x11
        /*0062*/ 	.short	(.L_17 - .L_16)
	.align		4
.L_16:
        /*0064*/ 	.word	index@(_Z17k_sample_topk_f32PKfS0_Pifii)
        /*0068*/ 	.word	0x00000000


	//----- nvinfo : EIATTR_MIN_STACK_SIZE
	.align		4
.L_17:
        /*006c*/ 	.byte	0x04, 0x12
        /*006e*/ 	.short	(.L_19 - .L_18)
	.align		4
.L_18:
        /*0070*/ 	.word	index@(_Z17k_sample_topk_f32PKfS0_Pifii)
        /*0074*/ 	.word	0x00000000


	//----- nvinfo : EIATTR_MIN_STACK_SIZE
	.align		4
.L_19:
        /*0078*/ 	.byte	0x04, 0x12
        /*007a*/ 	.short	(.L_21 - .L_20)
	.align		4
.L_20:
        /*007c*/ 	.word	index@(_Z22k_embedding_lookup_gpuPKiPKfPfi)
        /*0080*/ 	.word	0x00000000


	//----- nvinfo : EIATTR_MIN_STACK_SIZE
	.align		4
.L_21:
        /*0084*/ 	.byte	0x04, 0x12
        /*0086*/ 	.short	(.L_23 - .L_22)
	.align		4
.L_22:
        /*0088*/ 	.word	index@(_Z12k_argmax_f32PKfPii)
        /*008c*/ 	.word	0x00000000


	//----- nvinfo : EIATTR_MIN_STACK_SIZE
	.align		4
.L_23:
        /*0090*/ 	.byte	0x04, 0x12
        /*0092*/ 	.short	(.L_25 - .L_24)
	.align		4
.L_24:
        /*0094*/ 	.word	index@(_Z14k_fp32_to_fp16PKfP6__halfi)
        /*0098*/ 	.word	0x00000000
.L_25:


//--------------------- .nv.compat                --------------------------
	.section	.nv.compat,"",@"SHT_CUDA_COMPAT_INFO"
	.align	4
        /*0000*/ 	.byte	0x02, 0x09, 0x00, 0x00, 0x02, 0x02, 0x01, 0x00, 0x02, 0x05, 0x05, 0x00, 0x03, 0x07, 0x01, 0x01
        /*0010*/ 	.byte	0x02, 0x03, 0x00, 0x00, 0x02, 0x06, 0x01, 0x00, 0x04, 0x0b, 0x08, 0x00, 0x01, 0x00, 0x00, 0x00
        /*0020*/ 	.byte	0x00, 0x00, 0x00, 0x00


//--------------------- .nv.info._Z17k_sample_topk_f32PKfS0_Pifii --------------------------
	.section	.nv.info._Z17k_sample_topk_f32PKfS0_Pifii,"",@"SHT_CUDA_INFO"
	.sectionflags	@""
	.align	4


	//----- nvinfo : EIATTR_CUDA_API_VERSION
	.align		4
        /*0000*/ 	.byte	0x04, 0x37
        /*0002*/ 	.short	(.L_27 - .L_26)
.L_26:
        /*0004*/ 	.word	0x00000082


	//----- nvinfo : EIATTR_KPARAM_INFO
	.align		4
.L_27:
        /*0008*/ 	.byte	0x04, 0x17
        /*000a*/ 	.short	(.L_29 - .L_28)
.L_28:
        /*000c*/ 	.word	0x00000000
        /*0010*/ 	.short	0x0005
        /*0012*/ 	.short	0x0020
        /*0014*/ 	.byte	0x00, 0xf0, 0x11, 0x00


	//----- nvinfo : EIATTR_KPARAM_INFO
	.align		4
.L_29:
        /*0018*/ 	.byte	0x04, 0x17
        /*001a*/ 	.short	(.L_31 - .L_30)
.L_30:
        /*001c*/ 	.word	0x00000000
        /*0020*/ 	.short	0x0004
        /*0022*/ 	.short	0x001c
        /*0024*/ 	.byte	0x00, 0xf0, 0x11, 0x00


	//----- nvinfo : EIATTR_KPARAM_INFO
	.align		4
.L_31:
        /*0028*/ 	.byte	0x04, 0x17
        /*002a*/ 	.short	(.L_33 - .L_32)
.L_32:
        /*002c*/ 	.word	0x00000000
        /*0030*/ 	.short	0x0003
        /*0032*/ 	.short	0x0018
        /*0034*/ 	.byte	0x00, 0xf0, 0x11, 0x00


	//----- nvinfo : EIATTR_KPARAM_INFO
	.align		4
.L_33:
        /*0038*/ 	.byte	0x04, 0x17
        /*003a*/ 	.short	(.L_35 - .L_34)
.L_34:
        /*003c*/ 	.word	0x00000000
        /*0040*/ 	.short	0x0002
        /*0042*/ 	.short	0x0010
        /*0044*/ 	.byte	0x00, 0xf5, 0x21, 0x00


	//----- nvinfo : EIATTR_KPARAM_INFO
	.align		4
.L_35:
        /*0048*/ 	.byte	0x04, 0x17
        /*004a*/ 	.short	(.L_37 - .L_36)
.L_36:
        /*004c*/ 	.word	0x00000000
        /*0050*/ 	.short	0x0001
        /*0052*/ 	.short	0x0008
        /*0054*/ 	.byte	0x00, 0xf5, 0x21, 0x00


	//----- nvinfo : EIATTR_KPARAM_INFO
	.align		4
.L_37:
        /*0058*/ 	.byte	0x04, 0x17
        /*005a*/ 	.short	(.L_39 - .L_38)
.L_38:
        /*005c*/ 	.word	0x00000000
        /*0060*/ 	.short	0x0000
        /*0062*/ 	.short	0x0000
        /*0064*/ 	.byte	0x00, 0xf5, 0x21, 0x00


	//----- nvinfo : EIATTR_SPARSE_MMA_MASK
	.align		4
.L_39:
        /*0068*/ 	.byte	0x03, 0x50
        /*006a*/ 	.short	0x0000


	//----- nvinfo : EIATTR_MAXREG_COUNT
	.align		4
        /*006c*/ 	.byte	0x03, 0x1b
        /*006e*/ 	.short	0x00ff


	//----- nvinfo : EIATTR_NUM_BARRIERS
	.align		4
        /*0070*/ 	.byte	0x02, 0x4c
        /*0072*/ 	.byte	0x01
	.zero		1


	//----- nvinfo : EIATTR_MERCURY_ISA_VERSION
	.align		4
        /*0074*/ 	.byte	0x03, 0x5f
        /*0076*/ 	.short	0x0101


	//----- nvinfo : EIATTR_COOP_GROUP_MASK_REGIDS
	.align		4
        /*0078*/ 	.byte	0x04, 0x29
        /*007a*/ 	.short	(.L_41 - .L_40)


	//   ....[0]....
.L_40:
        /*007c*/ 	.word	0xffffffff


	//   ....[1]....
        /*0080*/ 	.word	0xffffffff


	//   ....[2]....
        /*0084*/ 	.word	0xffffffff


	//   ....[3]....
        /*0088*/ 	.word	0xffffffff


	//   ....[4]....
        /*008c*/ 	.word	0xffffffff


	//   ....[5]....
        /*0090*/ 	.word	0xffffffff


	//   ....[6]....
        /*0094*/ 	.word	0xffffffff


	//   ....[7]....
        /*0098*/ 	.word	0xffffffff


	//   ....[8]....
        /*009c*/ 	.word	0xffffffff


	//   ....[9]....
        /*00a0*/ 	.word	0xffffffff


	//----- nvinfo : EIATTR_COOP_GROUP_INSTR_OFFSETS
	.align		4
.L_41:
        /*00a4*/ 	.byte	0x04, 0x28
        /*00a6*/ 	.short	(.L_43 - .L_42)


	//   ....[0]....
.L_42:
        /*00a8*/ 	.word	0x00000ca0


	//   ....[1]....
        /*00ac*/ 	.word	0x00000ce0


	//   ....[2]....
        /*00b0*/ 	.word	0x00000d10


	//   ....[3]....
        /*00b4*/ 	.word	0x00000d40


	//   ....[4]....
        /*00b8*/ 	.word	0x00000d90


	//   ....[5]....
        /*00bc*/ 	.word	0x000013b0


	//   ....[6]....
        /*00c0*/ 	.word	0x000013f0


	//   ....[7]....
        /*00c4*/ 	.word	0x00001410


	//   ....[8]....
        /*00c8*/ 	.word	0x00001430


	//   ....[9]....
        /*00cc*/ 	.word	0x00001450


	//----- nvinfo : EIATTR_VRC_CTA_INIT_COUNT
	.align		4
.L_43:
        /*00d0*/ 	.byte	0x02, 0x4a
	.zero		1
	.zero		1


	//----- nvinfo : EIATTR_EXIT_INSTR_OFFSETS
	.align		4
        /*00d4*/ 	.byte	0x04, 0x1c
        /*00d6*/ 	.short	(.L_45 - .L_44)


	//   ....[0]....
.L_44:
        /*00d8*/ 	.word	0x000019c0


	//   ....[1]....
        /*00dc*/ 	.word	0x00001b70


	//----- nvinfo : EIATTR_CRS_STACK_SIZE
	.align		4
.L_45:
        /*00e0*/ 	.byte	0x04, 0x1e
        /*00e2*/ 	.short	(.L_47 - .L_46)
.L_46:
        /*00e4*/ 	.word	0x00000000


	//----- nvinfo : EIATTR_CBANK_PARAM_SIZE
	.align		4
.L_47:
        /*00e8*/ 	.byte	0x03, 0x19
        /*00ea*/ 	.short	0x0024


	//----- nvinfo : EIATTR_PARAM_CBANK
	.align		4
        /*00ec*/ 	.byte	0x04, 0x0a
        /*00ee*/ 	.short	(.L_49 - .L_48)
	.align		4
.L_48:
        /*00f0*/ 	.word	index@(.nv.constant0._Z17k_sample_topk_f32PKfS0_Pifii)
        /*00f4*/ 	.short	0x0380
        /*00f6*/ 	.short	0x0024


	//----- nvinfo : EIATTR_SW_WAR
	.align		4
.L_49:
        /*00f8*/ 	.byte	0x04, 0x36
        /*00fa*/ 	.short	(.L_51 - .L_50)
.L_50:
        /*00fc*/ 	.word	0x00000008
.L_51:


//--------------------- .nv.info._Z22k_embedding_lookup_gpuPKiPKfPfi --------------------------
	.section	.nv.info._Z22k_embedding_lookup_gpuPKiPKfPfi,"",@"SHT_CUDA_INFO"
	.sectionflags	@""
	.align	4


	//----- nvinfo : EIATTR_CUDA_API_VERSION
	.align		4
        /*0000*/ 	.byte	0x04, 0x37
        /*0002*/ 	.short	(.L_53 - .L_52)
.L_52:
        /*0004*/ 	.word	0x00000082


	//----- nvinfo : EIATTR_KPARAM_INFO
	.align		4
.L_53:
        /*0008*/ 	.byte	0x04, 0x17
        /*000a*/ 	.short	(.L_55 - .L_54)
.L_54:
        /*000c*/ 	.word	0x00000000
        /*0010*/ 	.short	0x0003
        /*0012*/ 	.short	0x0018
        /*0014*/ 	.byte	0x00, 0xf0, 0x11, 0x00


	//----- nvinfo : EIATTR_KPARAM_INFO
	.align		4
.L_55:
        /*0018*/ 	.byte	0x04, 0x17
        /*001a*/ 	.short	(.L_57 - .L_56)
.L_56:
        /*001c*/ 	.word	0x00000000
        /*0020*/ 	.short	0x0002
        /*0022*/ 	.short	0x0010
        /*0024*/ 	.byte	0x00, 0xf5, 0x21, 0x00


	//----- nvinfo : EIATTR_KPARAM_INFO
	.align		4
.L_57:
        /*0028*/ 	.byte	0x04, 0x17
        /*002a*/ 	.short	(.L_59 - .L_58)
.L_58:
        /*002c*/ 	.word	0x00000000
        /*0030*/ 	.short	0x0001
        /*0032*/ 	.short	0x0008
        /*0034*/ 	.byte	0x00, 0xf5, 0x21, 0x00


	//----- nvinfo : EIATTR_KPARAM_INFO
	.align		4
.L_59:
        /*0038*/ 	.byte	0x04, 0x17
        /*003a*/ 	.short	(.L_61 - .L_60)
.L_60:
        /*003c*/ 	.word	0x00000000
        /*0040*/ 	.short	0x0000
        /*0042*/ 	.short	0x0000
        /*0044*/ 	.byte	0x00, 0xf5, 0x21, 0x00


	//----- nvinfo : EIATTR_SPARSE_MMA_MASK
	.align		4
.L_61:
        /*0048*/ 	.byte	0x03, 0x50
        /*004a*/ 	.short	0x0000


	//----- nvinfo : EIATTR_MAXREG_COUNT
	.align		4
        /*004c*/ 	.byte	0x03, 0x1b
        /*004e*/ 	.short	0x00ff


	//----- nvinfo : EIATTR_MERCURY_ISA_VERSION
	.align		4
        /*0050*/ 	.byte	0x03, 0x5f
        /*0052*/ 	.short	0x0101


	//----- nvinfo : EIATTR_VRC_CTA_INIT_COUNT
	.align		4
        /*0054*/ 	.byte	0x02, 0x4a
	.zero		1
	.zero		1


	//----- nvinfo : EIATTR_EXIT_INSTR_OFFSETS
	.align		4
        /*0058*/ 	.byte	0x04, 0x1c
        /*005a*/ 	.short	(.L_63 - .L_62)


	//   ....[0]....
.L_62:
        /*005c*/ 	.word	0x00000070


	//   ....[1]....
        /*0060*/ 	.word	0x00000120


	//----- nvinfo : EIATTR_CBANK_PARAM_SIZE
	.align		4
.L_63:
        /*0064*/ 	.byte	0x03, 0x19
        /*0066*/ 	.short	0x001c


	//----- nvinfo : EIATTR_PARAM_CBANK
	.align		4
        /*0068*/ 	.byte	0x04, 0x0a
        /*006a*/ 	.short	(.L_65 - .L_64)
	.align		4
.L_64:
        /*006c*/ 	.word	index@(.nv.constant0._Z22k_embedding_lookup_gpuPKiPKfPfi)
        /*0070*/ 	.short	0x0380
        /*0072*/ 	.short	0x001c


	//----- nvinfo : EIATTR_SW_WAR
	.align		4
.L_65:
        /*0074*/ 	.byte	0x04, 0x36
        /*0076*/ 	.short	(.L_67 - .L_66)
.L_66:
        /*0078*/ 	.word	0x00000008
.L_67:


//--------------------- .nv.info._Z12k_argmax_f32PKfPii --------------------------
	.section	.nv.info._Z12k_argmax_f32PKfPii,"",@"SHT_CUDA_INFO"
	.sectionflags	@""
	.align	4


	//----- nvinfo : EIATTR_CUDA_API_VERSION
	.align		4
        /*0000*/ 	.byte	0x04, 0x37
        /*0002*/ 	.short	(.L_69 - .L_68)
.L_68:
        /*0004*/ 	.word	0x00000082


	//----- nvinfo : EIATTR_KPARAM_INFO
	.align		4
.L_69:
        /*0008*/ 	.byte	0x04, 0x17
        /*000a*/ 	.short	(.L_71 - .L_70)
.L_70:
        /*000c*/ 	.word	0x00000000
        /*0010*/ 	.short	0x0002
        /*0012*/ 	.short	0x0010
        /*0014*/ 	.byte	0x00, 0xf0, 0x11, 0x00


	//----- nvinfo : EIATTR_KPARAM_INFO
	.align		4
.L_71:
        /*0018*/ 	.byte	0x04, 0x17
        /*001a*/ 	.short	(.L_73 - .L_72)
.L_72:
        /*001c*/ 	.word	0x00000000
        /*0020*/ 	.short	0x0001
        /*0022*/ 	.short	0x0008
        /*0024*/ 	.byte	0x00, 0xf5, 0x21, 0x00


	//----- nvinfo : EIATTR_KPARAM_INFO
	.align		4
.L_73:
        /*0028*/ 	.byte	0x04, 0x17
        /*002a*/ 	.short	(.L_75 - .L_74)
.L_74:
        /*002c*/ 	.word	0x00000000
        /*0030*/ 	.short	0x0000
        /*0032*/ 	.short	0x0000
        /*0034*/ 	.byte	0x00, 0xf5, 0x21, 0x00


	//----- nvinfo : EIATTR_SPARSE_MMA_MASK
	.align		4
.L_75:
        /*0038*/ 	.byte	0x03, 0x50
        /*003a*/ 	.short	0x0000


	//----- nvinfo : EIATTR_MAXREG_COUNT
	.align		4
        /*003c*/ 	.byte	0x03, 0x1b
        /*003e*/ 	.short	0x00ff


	//----- nvinfo : EIATTR_NUM_BARRIERS
	.align		4
        /*0040*/ 	.byte	0x02, 0x4c
        /*0042*/ 	.byte	0x01
	.zero		1


	//----- nvinfo : EIATTR_MERCURY_ISA_VERSION
	.align		4
        /*0044*/ 	.byte	0x03, 0x5f
        /*0046*/ 	.short	0x0101


	//----- nvinfo : EIATTR_COOP_GROUP_MASK_REGIDS
	.align		4
        /*0048*/ 	.byte	0x04, 0x29
        /*004a*/ 	.short	(.L_77 - .L_76)


	//   ....[0]....
.L_76:
        /*004c*/ 	.word	0xffffffff


	//   ....[1]....
        /*0050*/ 	.word	0xffffffff


	//   ....[2]....
        /*0054*/ 	.word	0xffffffff


	//   ....[3]....
        /*0058*/ 	.word	0xffffffff


	//   ....[4]....
        /*005c*/ 	.word	0xffffffff


	//   ....[5]....
        /*0060*/ 	.word	0xffffffff


	//   ....[6]....
        /*0064*/ 	.word	0xffffffff


	//   ....[7]....
        /*0068*/ 	.word	0xffffffff


	//   ....[8]....
        /*006c*/ 	.word	0xffffffff


	//   ....[9]....
        /*0070*/ 	.word	0xffffffff


	//   ....[10]....
        /*0074*/ 	.word	0xffffffff


	//   ....[11]....
        /*0078*/ 	.word	0xffffffff


	//   ....[12]....
        /*007c*/ 	.word	0xffffffff


	//   ....[13]....
        /*0080*/ 	.word	0xffffffff


	//   ....[14]....
        /*0084*/ 	.word	0xffffffff


	//   ....[15]....
        /*0088*/ 	.word	0xffffffff


	//   ....[16]....
        /*008c*/ 	.word	0xffffffff


	//   ....[17]....
        /*0090*/ 	.word	0xffffffff


	//   ....[18]....
        /*0094*/ 	.word	0xffffffff


	//   ....[19]....
        /*0098*/ 	.word	0xffffffff


	//----- nvinfo : EIATTR_COOP_GROUP_INSTR_OFFSETS
	.align		4
.L_77:
        /*009c*/ 	.byte	0x04, 0x28
        /*009e*/ 	.short	(.L_79 - .L_78)


	//   ....[0]....
.L_78:
        /*00a0*/ 	.word	0x00000170


	//   ....[1]....
        /*00a4*/ 	.word	0x000001a0


	//   ....[2]....
        /*00a8*/ 	.word	0x000001e0


	//   ....[3]....
        /*00ac*/ 	.word	0x000001f0


	//   ....[4]....
        /*00b0*/ 	.word	0x00000230


	//   ....[5]....
        /*00b4*/ 	.word	0x00000240


	//   ....[6]....
        /*00b8*/ 	.word	0x00000280


	//   ....[7]....
        /*00bc*/ 	.word	0x00000290


	//   ....[8]....
        /*00c0*/ 	.word	0x000002e0


	//   ....[9]....
        /*00c4*/ 	.word	0x000002f0


	//   ....[10]....
        /*00c8*/ 	.word	0x00000520


	//   ....[11]....
        /*00cc*/ 	.word	0x00000540


	//   ....[12]....
        /*00d0*/ 	.word	0x00000580


	//   ....[13]....
        /*00d4*/ 	.word	0x00000590


	//   ....[14]....
        /*00d8*/ 	.word	0x000005d0


	//   ....[15]....
        /*00dc*/ 	.word	0x000005e0


	//   ....[16]....
        /*00e0*/ 	.word	0x00000620


	//   ....[17]....
        /*00e4*/ 	.word	0x00000630


	//   ....[18]....
        /*00e8*/ 	.word	0x00000670


	//   ....[19]....
        /*00ec*/ 	.word	0x00000680


	//----- nvinfo : EIATTR_VRC_CTA_INIT_COUNT
	.align		4
.L_79:
        /*00f0*/ 	.byte	0x02, 0x4a
	.zero		1
	.zero		1


	//----- nvinfo : EIATTR_EXIT_INSTR_OFFSETS
	.align		4
        /*00f4*/ 	.byte	0x04, 0x1c
        /*00f6*/ 	.short	(.L_81 - .L_80)


	//   ....[0]....
.L_80:
        /*00f8*/ 	.word	0x000003f0


	//   ....[1]....
        /*00fc*/ 	.word	0x00000690


	//   ....[2]....
        /*0100*/ 	.word	0x000006e0


	//----- nvinfo : EIATTR_CRS_STACK_SIZE
	.align		4
.L_81:
        /*0104*/ 	.byte	0x04, 0x1e
        /*0106*/ 	.short	(.L_83 - .L_82)
.L_82:
        /*0108*/ 	.word	0x00000000


	//----- nvinfo : EIATTR_CBANK_PARAM_SIZE
	.align		4
.L_83:
        /*010c*/ 	.byte	0x03, 0x19
        /*010e*/ 	.short	0x0014


	//----- nvinfo : EIATTR_PARAM_CBANK
	.align		4
        /*0110*/ 	.byte	0x04, 0x0a
        /*0112*/ 	.short	(.L_85 - .L_84)
	.align		4
.L_84:
        /*0114*/ 	.word	index@(.nv.constant0._Z12k_argmax_f32PKfPii)
        /*0118*/ 	.short	0x0380
        /*011a*/ 	.short	0x0014


	//----- nvinfo : EIATTR_SW_WAR
	.align		4
.L_85:
        /*011c*/ 	.byte	0x04, 0x36
        /*011e*/ 	.short	(.L_87 - .L_86)
.L_86:
        /*0120*/ 	.word	0x00000008
.L_87:


//--------------------- .nv.info._Z14k_fp32_to_fp16PKfP6__halfi --------------------------
	.section	.nv.info._Z14k_fp32_to_fp16PKfP6__halfi,"",@"SHT_CUDA_INFO"
	.sectionflags	@""
	.align	4


	//----- nvinfo : EIATTR_CUDA_API_VERSION
	.align		4
        /*0000*/ 	.byte	0x04, 0x37
        /*0002*/ 	.short	(.L_89 - .L_88)
.L_88:
        /*0004*/ 	.word	0x00000082


	//----- nvinfo : EIATTR_KPARAM_INFO
	.align		4
.L_89:
        /*0008*/ 	.byte	0x04, 0x17
        /*000a*/ 	.short	(.L_91 - .L_90)
.L_90:
        /*000c*/ 	.word	0x00000000
        /*0010*/ 	.short	0x0002
        /*0012*/ 	.short	0x0010
        /*0014*/ 	.byte	0x00, 0xf0, 0x11, 0x00


	//----- nvinfo : EIATTR_KPARAM_INFO
	.align		4
.L_91:
        /*0018*/ 	.byte	0x04, 0x17
        /*001a*/ 	.short	(.L_93 - .L_92)
.L_92:
        /*001c*/ 	.word	0x00000000
        /*0020*/ 	.short	0x0001
        /*0022*/ 	.short	0x0008
        /*0024*/ 	.byte	0x00, 0xf5, 0x21, 0x00


	//----- nvinfo : EIATTR_KPARAM_INFO
	.align		4
.L_93:
        /*0028*/ 	.byte	0x04, 0x17
        /*002a*/ 	.short	(.L_95 - .L_94)
.L_94:
        /*002c*/ 	.word	0x00000000
        /*0030*/ 	.short	0x0000
        /*0032*/ 	.short	0x0000
        /*0034*/ 	.byte	0x00, 0xf5, 0x21, 0x00


	//----- nvinfo : EIATTR_SPARSE_MMA_MASK
	.align		4
.L_95:
        /*0038*/ 	.byte	0x03, 0x50
        /*003a*/ 	.short	0x0000


	//----- nvinfo : EIATTR_MAXREG_COUNT
	.align		4
        /*003c*/ 	.byte	0x03, 0x1b
        /*003e*/ 	.short	0x00ff


	//----- nvinfo : EIATTR_MERCURY_ISA_VERSION
	.align		4
        /*0040*/ 	.byte	0x03, 0x5f
        /*0042*/ 	.short	0x0101


	//----- nvinfo : EIATTR_VRC_CTA_INIT_COUNT
	.align		4
        /*0044*/ 	.byte	0x02, 0x4a
	.zero		1
	.zero		1


	//----- nvinfo : EIATTR_EXIT_INSTR_OFFSETS
	.align		4
        /*0048*/ 	.byte	0x04, 0x1c
        /*004a*/ 	.short	(.L_97 - .L_96)


	//   ....[0]....
.L_96:
        /*004c*/ 	.word	0x00000070


	//   ....[1]....
        /*0050*/ 	.word	0x00000100


	//----- nvinfo : EIATTR_CBANK_PARAM_SIZE
	.align		4
.L_97:
        /*0054*/ 	.byte	0x03, 0x19
        /*0056*/ 	.short	0x0014


	//----- nvinfo : EIATTR_PARAM_CBANK
	.align		4
        /*0058*/ 	.byte	0x04, 0x0a
        /*005a*/ 	.short	(.L_99 - .L_98)
	.align		4
.L_98:
        /*005c*/ 	.word	index@(.nv.constant0._Z14k_fp32_to_fp16PKfP6__halfi)
        /*0060*/ 	.short	0x0380
        /*0062*/ 	.short	0x0014


	//----- nvinfo : EIATTR_SW_WAR
	.align		4
.L_99:
        /*0064*/ 	.byte	0x04, 0x36
        /*0066*/ 	.short	(.L_101 - .L_100)
.L_100:
        /*0068*/ 	.word	0x00000008
.L_101:


//--------------------- .nv.callgraph             --------------------------
	.section	.nv.callgraph,"",@"SHT_CUDA_CALLGRAPH"
	.align	4
	.sectionentsize	8
	.align		4
        /*0000*/ 	.word	0x00000000
	.align		4
        /*0004*/ 	.word	0xffffffff
	.align		4
        /*0008*/ 	.word	0x00000000
	.align		4
        /*000c*/ 	.word	0xfffffffe
	.align		4
        /*0010*/ 	.word	0x00000000
	.align		4
        /*0014*/ 	.word	0xfffffffd
	.align		4
        /*0018*/ 	.word	0x00000000
	.align		4
        /*001c*/ 	.word	0xfffffffc


//--------------------- .text._Z17k_sample_topk_f32PKfS0_Pifii --------------------------
	.section	.text._Z17k_sample_topk_f32PKfS0_Pifii,"ax",@progbits
	.align	128
        .global         _Z17k_sample_topk_f32PKfS0_Pifii
        .type           _Z17k_sample_topk_f32PKfS0_Pifii,@function
        .size           _Z17k_sample_topk_f32PKfS0_Pifii,(.L_x_69 - _Z17k_sample_topk_f32PKfS0_Pifii)
        .other          _Z17k_sample_topk_f32PKfS0_Pifii,@"STO_CUDA_ENTRY STV_DEFAULT"
_Z17k_sample_topk_f32PKfS0_Pifii:
.text._Z17k_sample_topk_f32PKfS0_Pifii:
[----:B------:R-:W-:Y:S01]  /*0000*/  LDC R1, c[0x0][0x37c] ;  /* 0x0000df00ff017b82 */ /* 0x000fe20000000800 */
[----:B------:R-:W0:Y:S01]  /*0010*/  S2R R17, SR_TID.X ;  /* 0x0000000000117919 */ /* 0x000e220000002100 */
[----:B------:R-:W1:Y:S01]  /*0020*/  LDCU UR4, c[0x0][0x3a0] ;  /* 0x00007400ff0477ac */ /* 0x000e620008000800 */
[----:B------:R-:W-:Y:S01]  /*0030*/  BSSY.RECONVERGENT B0, `(.L_x_0) ;  /* 0x0000022000007945 */ /* 0x000fe20003800200 */
[----:B------:R-:W2:Y:S01]  /*0040*/  LDCU.64 UR8, c[0x0][0x358] ;  /* 0x00006b00ff0877ac */ /* 0x000ea20008000a00 */
[----:B------:R-:W3:Y:S01]  /*0050*/  LDCU UR5, c[0x0][0x3a0] ;  /* 0x00007400ff0577ac */ /* 0x000ee20008000800 */
[----:B-1----:R-:W-:-:S05]  /*0060*/  IMAD.U32 R0, RZ, RZ, UR4 ;  /* 0x00000004ff007e24 */ /* 0x002fca000f8e00ff */
[----:B0-----:R-:W-:-:S13]  /*0070*/  ISETP.GE.AND P0, PT, R17, R0, PT ;  /* 0x000000001100720c */ /* 0x001fda0003f06270 */
[----:B--23--:R-:W-:Y:S05]  /*0080*/  @P0 BRA `(.L_x_1) ;  /* 0x0000000000700947 */ /* 0x00cfea0003800000 */
[----:B------:R-:W0:Y:S01]  /*0090*/  S2R R3, SR_CgaCtaId ;  /* 0x0000000000037919 */ /* 0x000e220000008800 */
[----:B------:R-:W1:Y:S01]  /*00a0*/  LDC R2, c[0x0][0x360] ;  /* 0x0000d800ff027b82 */ /* 0x000e620000000800 */
[----:B------:R-:W-:Y:S01]  /*00b0*/  MOV R6, 0x400 ;  /* 0x0000040000067802 */ /* 0x000fe20000000f00 */
[----:B------:R-:W-:-:S06]  /*00c0*/  IMAD.MOV.U32 R9, RZ, RZ, R17 ;  /* 0x000000ffff097224 */ /* 0x000fcc00078e0011 */
[----:B------:R-:W2:Y:S08]  /*00d0*/  LDC R7, c[0x0][0x398] ;  /* 0x0000e600ff077b82 */ /* 0x000eb00000000800 */
[----:B------:R-:W3:Y:S01]  /*00e0*/  LDC.64 R4, c[0x0][0x380] ;  /* 0x0000e000ff047b82 */ /* 0x000ee20000000a00 */
[----:B0-----:R-:W-:-:S07]  /*00f0*/  LEA R6, R3, R6, 0x18 ;  /* 0x0000000603067211 */ /* 0x001fce00078ec0ff */
.L_x_4:
[----:B---3--:R-:W-:-:S05]  /*0100*/  IMAD.WIDE R10, R9, 0x4, R4 ;  /* 0x00000004090a7825 */ /* 0x008fca00078e0204 */
[----:B------:R-:W3:Y:S01]  /*0110*/  LDG.E.CONSTANT R0, desc[UR8][R10.64] ;  /* 0x000000080a007981 */ /* 0x000ee2000c1e9900 */
[----:B--2---:R-:W0:Y:S01]  /*0120*/  MUFU.RCP R8, R7 ;  /* 0x0000000700087308 */ /* 0x004e220000001000 */
[----:B------:R-:W-:Y:S01]  /*0130*/  BSSY.RECONVERGENT B1, `(.L_x_2) ;  /* 0x000000b000017945 */ /* 0x000fe20003800200 */
[----:B0-----:R-:W-:-:S04]  /*0140*/  FFMA R3, R8, -R7, 1 ;  /* 0x3f80000008037423 */ /* 0x001fc80000000807 */
[----:B------:R-:W-:Y:S02]  /*0150*/  FFMA R3, R8, R3, R8 ;  /* 0x0000000308037223 */ /* 0x000fe40000000008 */
[----:B---3--:R-:W0:Y:S02]  /*0160*/  FCHK P0, R0, R7 ;  /* 0x0000000700007302 */ /* 0x008e240000000000 */
[----:B------:R-:W-:-:S04]  /*0170*/  FFMA R8, R0, R3, RZ ;  /* 0x0000000300087223 */ /* 0x000fc800000000ff */
[----:B------:R-:W-:-:S04]  /*0180*/  FFMA R12, R8, -R7, R0 ;  /* 0x80000007080c7223 */ /* 0x000fc80000000000 */
[----:B------:R-:W-:Y:S01]  /*0190*/  FFMA R3, R3, R12, R8 ;  /* 0x0000000c03037223 */ /* 0x000fe20000000008 */
[----:B0-----:R-:W-:Y:S06]  /*01a0*/  @!P0 BRA `(.L_x_3) ;  /* 0x00000000000c8947 */ /* 0x001fec0003800000 */
[----:B------:R-:W-:-:S07]  /*01b0*/  MOV R8, 0x1d0 ;  /* 0x000001d000087802 */ /* 0x000fce0000000f00 */
[----:B-1----:R-:W-:Y:S05]  /*01c0*/  CALL.REL.NOINC `($__internal_0_$__cuda_sm3x_div_rn_noftz_f32_slowpath) ;  /* 0x00000018006c7944 */ /* 0x002fea0003c00000 */
[----:B------:R-:W-:-:S07]  /*01d0*/  IMAD.MOV.U32 R3, RZ, RZ, R0 ;  /* 0x000000ffff037224 */ /* 0x000fce00078e0000 */
.L_x_3:
[----:B------:R-:W-:Y:S05]  /*01e0*/  BSYNC.RECONVERGENT B1 ;  /* 0x0000000000017941 */ /* 0x000fea0003800200 */
.L_x_2:
[----:B------:R-:W-:Y:S01]  /*01f0*/  IMAD R8, R9, 0x4, R6 ;  /* 0x0000000409087824 */ /* 0x000fe200078e0206 */
[----:B------:R-:W-:Y:S01]  /*0200*/  MOV R0, UR5 ;  /* 0x0000000500007c02 */ /* 0x000fe20008000f00 */
[----:B-1----:R-:W-:-:S03]  /*0210*/  IMAD.IADD R9, R2, 0x1, R9 ;  /* 0x0000000102097824 */ /* 0x002fc600078e0209 */
[----:B------:R0:W-:Y:S02]  /*0220*/  STS [R8], R3 ;  /* 0x0000000308007388 */ /* 0x0001e40000000800 */
[----:B------:R-:W-:-:S13]  /*0230*/  ISETP.GE.AND P0, PT, R9, R0, PT ;  /* 0x000000000900720c */ /* 0x000fda0003f06270 */
[----:B0-----:R-:W-:Y:S05]  /*0240*/  @!P0 BRA `(.L_x_4) ;  /* 0xfffffffc00ac8947 */ /* 0x001fea000383ffff */
.L_x_1:
[----:B------:R-:W-:Y:S05]  /*0250*/  BSYNC.RECONVERGENT B0 ;  /* 0x0000000000007941 */ /* 0x000fea0003800200 */
.L_x_0:
[----:B------:R-:W0:Y:S01]  /*0260*/  LDC R3, c[0x0][0x39c] ;  /* 0x0000e700ff037b82 */ /* 0x000e220000000800 */
[----:B------:R-:W-:Y:S07]  /*0270*/  BSSY.RECONVERGENT B1, `(.L_x_5) ;  /* 0x0000091000017945 */ /* 0x000fee0003800200 */
[----:B------:R-:W-:Y:S01]  /*0280*/  BAR.SYNC.DEFER_BLOCKING 0x0 ;  /* 0x0000000000007b1d */ /* 0x000fe20000010000 */
[----:B0-----:R-:W-:-:S04]  /*0290*/  ISETP.GE.AND P0, PT, R3, R0, PT ;  /* 0x000000000300720c */ /* 0x001fc80003f06270 */
[----:B------:R-:W-:-:S13]  /*02a0*/  ISETP.LT.OR P0, PT, R3, 0x1, P0 ;  /* 0x000000010300780c */ /* 0x000fda0000701670 */
[----:B------:R-:W-:Y:S05]  /*02b0*/  @P0 BRA `(.L_x_6) ;  /* 0x0000000800300947 */ /* 0x000fea0003800000 */
[----:B------:R-:W-:Y:S01]  /*02c0*/  ISETP.GE.AND P0, PT, R17, R0, PT ;  /* 0x000000001100720c */ /* 0x000fe20003f06270 */
[----:B------:R-:W-:-:S12]  /*02d0*/  BSSY.RECONVERGENT B0, `(.L_x_7) ;  /* 0x0000071000007945 */ /* 0x000fd80003800200 */
[----:B------:R-:W-:Y:S05]  /*02e0*/  @P0 BRA `(.L_x_8) ;  /* 0x0000000400bc0947 */ /* 0x000fea0003800000 */
[----:B------:R-:W0:Y:S01]  /*02f0*/  LDC R23, c[0x0][0x360] ;  /* 0x0000d800ff177b82 */ /* 0x000e220000000800 */
[C---:B------:R-:W-:Y:S01]  /*0300*/  LOP3.LUT R25, R0.reuse, 0x7, RZ, 0xc0, !PT ;  /* 0x0000000700197812 */ /* 0x040fe200078ec0ff */
[C---:B------:R-:W-:Y:S01]  /*0310*/  VIADD R24, R0.reuse, 0xffffffff ;  /* 0xffffffff00187836 */ /* 0x040fe20000000000 */
[C---:B------:R-:W-:Y:S01]  /*0320*/  LOP3.LUT R22, R0.reuse, 0xfffffff8, RZ, 0xc0, !PT ;  /* 0xfffffff800167812 */ /* 0x040fe200078ec0ff */
[----:B------:R-:W-:Y:S01]  /*0330*/  IMAD.MOV.U32 R20, RZ, RZ, R17 ;  /* 0x000000ffff147224 */ /* 0x000fe200078e0011 */
[----:B------:R-:W-:Y:S01]  /*0340*/  LOP3.LUT R21, R0, 0x3, RZ, 0xc0, !PT ;  /* 0x0000000300157812 */ /* 0x000fe200078ec0ff */
[----:B------:R-:W-:Y:S01]  /*0350*/  VIADD R2, R25, 0xffffffff ;  /* 0xffffffff19027836 */ /* 0x000fe20000000000 */
[----:B------:R-:W-:-:S04]  /*0360*/  IADD3 R18, PT, PT, -R22, RZ, RZ ;  /* 0x000000ff16127210 */ /* 0x000fc80007ffe1ff */
[----:B------:R-:W-:-:S13]  /*0370*/  ISETP.GE.U32.AND P1, PT, R2, 0x3, PT ;  /* 0x000000030200780c */ /* 0x000fda0003f26070 */
.L_x_19:
[----:B-1----:R-:W1:Y:S01]  /*0380*/  S2R R19, SR_CgaCtaId ;  /* 0x0000000000137919 */ /* 0x002e620000008800 */
[----:B------:R-:W-:Y:S01]  /*0390*/  MOV R16, 0x400 ;  /* 0x0000040000107802 */ /* 0x000fe20000000f00 */
[----:B------:R-:W2:Y:S01]  /*03a0*/  LDCU UR4, c[0x0][0x3a0] ;  /* 0x00007400ff0477ac */ /* 0x000ea20008000800 */
[----:B------:R-:W-:Y:S01]  /*03b0*/  ISETP.GE.U32.AND P2, PT, R24, 0x7, PT ;  /* 0x000000071800780c */ /* 0x000fe20003f46070 */
[----:B------:R-:W-:Y:S01]  /*03c0*/  IMAD.MOV.U32 R13, RZ, RZ, R20 ;  /* 0x000000ffff0d7224 */ /* 0x000fe200078e0014 */
[----:B------:R-:W-:Y:S01]  /*03d0*/  BSSY.RECONVERGENT B2, `(.L_x_9) ;  /* 0x000002e000027945 */ /* 0x000fe20003800200 */
[----:B------:R-:W-:Y:S02]  /*03e0*/  HFMA2 R12, -RZ, RZ, 0, 0 ;  /* 0x00000000ff0c7431 */ /* 0x000fe400000001ff */
[----:B------:R-:W-:Y:S02]  /*03f0*/  IMAD.MOV.U32 R6, RZ, RZ, RZ ;  /* 0x000000ffff067224 */ /* 0x000fe400078e00ff */
[----:B--2---:R-:W-:Y:S01]  /*0400*/  IMAD.U32 R0, RZ, RZ, UR4 ;  /* 0x00000004ff007e24 */ /* 0x004fe2000f8e00ff */
[----:B-1----:R-:W-:-:S05]  /*0410*/  LEA R15, R19, R16, 0x18 ;  /* 0x00000010130f7211 */ /* 0x002fca00078ec0ff */
[----:B0-----:R-:W-:Y:S02]  /*0420*/  IMAD R14, R20, 0x4, R15 ;  /* 0x00000004140e7824 */ /* 0x001fe400078e020f */
[----:B0-----:R-:W-:-:S04]  /*0430*/  IMAD.IADD R20, R23, 0x1, R20 ;  /* 0x0000000117147824 */ /* 0x001fc800078e0214 */
[----:B------:R-:W0:Y:S01]  /*0440*/  LDS R14, [R14] ;  /* 0x000000000e0e7984 */ /* 0x000e220000000800 */
[----:B------:R-:W-:Y:S01]  /*0450*/  ISETP.GE.AND P0, PT, R20, R0, PT ;  /* 0x000000001400720c */ /* 0x000fe20003f06270 */
[----:B------:R-:W-:-:S12]  /*0460*/  @!P2 BRA `(.L_x_10) ;  /* 0x000000000090a947 */ /* 0x000fd80003800000 */
[----:B------:R-:W-:Y:S01]  /*0470*/  BSSY.RECONVERGENT B3, `(.L_x_11) ;  /* 0x0000022000037945 */ /* 0x000fe20003800200 */
[----:B------:R-:W-:Y:S02]  /*0480*/  VIADD R2, R15, 0x10 ;  /* 0x000000100f027836 */ /* 0x000fe40000000000 */
[----:B------:R-:W-:Y:S02]  /*0490*/  IMAD.MOV.U32 R12, RZ, RZ, RZ ;  /* 0x000000ffff0c7224 */ /* 0x000fe400078e00ff */
[----:B------:R-:W-:-:S07]  /*04a0*/  IMAD.MOV.U32 R3, RZ, RZ, R18 ;  /* 0x000000ffff037224 */ /* 0x000fce00078e0012 */
.L_x_12:
[----:B------:R-:W0:Y:S01]  /*04b0*/  LDS.128 R4, [R2+-0x10] ;  /* 0xfffff00002047984 */ /* 0x000e220000000c00 */
[----:B------:R-:W-:-:S03]  /*04c0*/  VIADD R3, R3, 0x8 ;  /* 0x0000000803037836 */ /* 0x000fc60000000000 */
[----:B------:R1:W2:Y:S02]  /*04d0*/  LDS.128 R8, [R2] ;  /* 0x0000000002087984 */ /* 0x0002a40000000c00 */
[----:B-1----:R-:W-:Y:S01]  /*04e0*/  VIADD R2, R2, 0x20 ;  /* 0x0000002002027836 */ /* 0x002fe20000000000 */
[-C--:B0-----:R-:W-:Y:S02]  /*04f0*/  FSETP.GT.AND P2, PT, R4, R14.reuse, PT ;  /* 0x0000000e0400720b */ /* 0x081fe40003f44000 */
[----:B------:R-:W-:Y:S02]  /*0500*/  FSETP.GT.AND P3, PT, R5, R14, PT ;  /* 0x0000000e0500720b */ /* 0x000fe40003f64000 */
[----:B------:R-:W-:-:S09]  /*0510*/  IADD3 R4, PT, PT, R12, 0x1, RZ ;  /* 0x000000010c047810 */ /* 0x000fd20007ffe0ff */
[----:B------:R-:W-:Y:S01]  /*0520*/  @!P2 IMAD.MOV R4, RZ, RZ, R12 ;  /* 0x000000ffff04a224 */ /* 0x000fe200078e020c */
[----:B------:R-:W-:-:S03]  /*0530*/  FSETP.GT.AND P2, PT, R6, R14, PT ;  /* 0x0000000e0600720b */ /* 0x000fc60003f44000 */
[----:B------:R-:W-:Y:S02]  /*0540*/  VIADD R5, R4, 0x1 ;  /* 0x0000000104057836 */ /* 0x000fe40000000000 */
[----:B------:R-:W-:Y:S01]  /*0550*/  @!P3 IMAD.MOV R5, RZ, RZ, R4 ;  /* 0x000000ffff05b224 */ /* 0x000fe200078e0204 */
[----:B------:R-:W-:-:S03]  /*0560*/  FSETP.GT.AND P3, PT, R7, R14, PT ;  /* 0x0000000e0700720b */ /* 0x000fc60003f64000 */
[----:B------:R-:W-:-:S04]  /*0570*/  VIADD R4, R5, 0x1 ;  /* 0x0000000105047836 */ /* 0x000fc80000000000 */
[----:B------:R-:W-:Y:S02]  /*0580*/  @!P2 IADD3 R4, PT, PT, R5, RZ, RZ ;  /* 0x000000ff0504a210 */ /* 0x000fe40007ffe0ff */
[----:B--2---:R-:W-:-:S03]  /*0590*/  FSETP.GT.AND P2, PT, R8, R14, PT ;  /* 0x0000000e0800720b */ /* 0x004fc60003f44000 */
[----:B------:R-:W-:Y:S02]  /*05a0*/  VIADD R5, R4, 0x1 ;  /* 0x0000000104057836 */ /* 0x000fe40000000000 */
[----:B------:R-:W-:Y:S01]  /*05b0*/  @!P3 IMAD.MOV R5, RZ, RZ, R4 ;  /* 0x000000ffff05b224 */ /* 0x000fe200078e0204 */
[----:B------:R-:W-:-:S03]  /*05c0*/  FSETP.GT.AND P3, PT, R9, R14, PT ;  /* 0x0000000e0900720b */ /* 0x000fc60003f64000 */
[----:B------:R-:W-:-:S04]  /*05d0*/  VIADD R4, R5, 0x1 ;  /* 0x0000000105047836 */ /* 0x000fc80000000000 */
[----:B------:R-:W-:Y:S01]  /*05e0*/  @!P2 IMAD.MOV R4, RZ, RZ, R5 ;  /* 0x000000ffff04a224 */ /* 0x000fe200078e0205 */
[----:B------:R-:W-:-:S04]  /*05f0*/  FSETP.GT.AND P2, PT, R10, R14, PT ;  /* 0x0000000e0a00720b */ /* 0x000fc80003f44000 */
[----:B------:R-:W-:Y:S01]  /*0600*/  IADD3 R5, PT, PT, R4, 0x1, RZ ;  /* 0x0000000104057810 */ /* 0x000fe20007ffe0ff */
[----:B------:R-:W-:Y:S01]  /*0610*/  @!P3 IMAD.MOV R5, RZ, RZ, R4 ;  /* 0x000000ffff05b224 */ /* 0x000fe200078e0204 */
[----:B------:R-:W-:-:S03]  /*0620*/  FSETP.GT.AND P3, PT, R11, R14, PT ;  /* 0x0000000e0b00720b */ /* 0x000fc60003f64000 */
[----:B------:R-:W-:-:S04]  /*0630*/  VIADD R4, R5, 0x1 ;  /* 0x0000000105047836 */ /* 0x000fc80000000000 */
[----:B------:R-:W-:Y:S01]  /*0640*/  @!P2 IMAD.MOV R4, RZ, RZ, R5 ;  /* 0x000000ffff04a224 */ /* 0x000fe200078e0205 */
[----:B------:R-:W-:-:S04]  /*0650*/  ISETP.NE.AND P2, PT, R3, RZ, PT ;  /* 0x000000ff0300720c */ /* 0x000fc80003f45270 */
[----:B------:R-:W-:Y:S01]  /*0660*/  IADD3 R12, PT, PT, R4, 0x1, RZ ;  /* 0x00000001040c7810 */ /* 0x000fe20007ffe0ff */
[----:B------:R-:W-:-:S08]  /*0670*/  @!P3 IMAD.MOV R12, RZ, RZ, R4 ;  /* 0x000000ffff0cb224 */ /* 0x000fd000078e0204 */
[----:B------:R-:W-:Y:S05]  /*0680*/  @P2 BRA `(.L_x_12) ;  /* 0xfffffffc00882947 */ /* 0x000fea000383ffff */
[----:B------:R-:W-:Y:S05]  /*0690*/  BSYNC.RECONVERGENT B3 ;  /* 0x0000000000037941 */ /* 0x000fea0003800200 */
.L_x_11:
[----:B------:R-:W-:-:S07]  /*06a0*/  IMAD.MOV.U32 R6, RZ, RZ, R22 ;  /* 0x000000ffff067224 */ /* 0x000fce00078e0016 */
.L_x_10:
[----:B------:R-:W-:Y:S05]  /*06b0*/  BSYNC.RECONVERGENT B2 ;  /* 0x0000000000027941 */ /* 0x000fea0003800200 */
.L_x_9:
[----:B------:R-:W-:Y:S01]  /*06c0*/  ISETP.NE.AND P2, PT, R25, RZ, PT ;  /* 0x000000ff1900720c */ /* 0x000fe20003f45270 */
[----:B------:R-:W-:-:S12]  /*06d0*/  BSSY.RECONVERGENT B2, `(.L_x_13) ;  /* 0x000002b000027945 */ /* 0x000fd80003800200 */
[----:B------:R-:W-:Y:S05]  /*06e0*/  @!P2 BRA `(.L_x_14) ;  /* 0x0000000000a4a947 */ /* 0x000fea0003800000 */
[----:B------:R-:W-:Y:S01]  /*06f0*/  BSSY.RECONVERGENT B3, `(.L_x_15) ;  /* 0x0000013000037945 */ /* 0x000fe20003800200 */
[----:B------:R-:W-:-:S03]  /*0700*/  ISETP.NE.AND P2, PT, R21, RZ, PT ;  /* 0x000000ff1500720c */ /* 0x000fc60003f45270 */
[----:B------:R-:W-:Y:S10]  /*0710*/  @!P1 BRA `(.L_x_16) ;  /* 0x0000000000409947 */ /* 0x000ff40003800000 */
[C---:B------:R-:W-:Y:S02]  /*0720*/  IMAD R7, R6.reuse, 0x4, R15 ;  /* 0x0000000406077824 */ /* 0x040fe400078e020f */
[----:B------:R-:W-:-:S03]  /*0730*/  VIADD R6, R6, 0x4 ;  /* 0x0000000406067836 */ /* 0x000fc60000000000 */
[----:B------:R-:W0:Y:S04]  /*0740*/  LDS.64 R2, [R7] ;  /* 0x0000000007027984 */ /* 0x000e280000000a00 */
[----:B------:R-:W1:Y:S01]  /*0750*/  LDS.64 R4, [R7+0x8] ;  /* 0x0000080007047984 */ /* 0x000e620000000a00 */
[-C--:B0-----:R-:W-:Y:S02]  /*0760*/  FSETP.GT.AND P4, PT, R2, R14.reuse, PT ;  /* 0x0000000e0200720b */ /* 0x081fe40003f84000 */
[----:B------:R-:W-:Y:S02]  /*0770*/  FSETP.GT.AND P3, PT, R3, R14, PT ;  /* 0x0000000e0300720b */ /* 0x000fe40003f64000 */
[----:B------:R-:W-:-:S09]  /*0780*/  IADD3 R2, PT, PT, R12, 0x1, RZ ;  /* 0x000000010c027810 */ /* 0x000fd20007ffe0ff */
[----:B------:R-:W-:Y:S01]  /*0790*/  @!P4 IMAD.MOV R2, RZ, RZ, R12 ;  /* 0x000000ffff02c224 */ /* 0x000fe200078e020c */
[----:B-1----:R-:W-:-:S03]  /*07a0*/  FSETP.GT.AND P4, PT, R4, R14, PT ;  /* 0x0000000e0400720b */ /* 0x002fc60003f84000 */
[----:B------:R-:W-:Y:S02]  /*07b0*/  VIADD R3, R2, 0x1 ;  /* 0x0000000102037836 */ /* 0x000fe40000000000 */
[----:B------:R-:W-:Y:S01]  /*07c0*/  @!P3 IMAD.MOV R3, RZ, RZ, R2 ;  /* 0x000000ffff03b224 */ /* 0x000fe200078e0202 */
[----:B------:R-:W-:-:S03]  /*07d0*/  FSETP.GT.AND P3, PT, R5, R14, PT ;  /* 0x0000000e0500720b */ /* 0x000fc60003f64000 */
[----:B------:R-:W-:-:S04]  /*07e0*/  VIADD R2, R3, 0x1 ;  /* 0x0000000103027836 */ /* 0x000fc80000000000 */
[----:B------:R-:W-:-:S05]  /*07f0*/  @!P4 IADD3 R2, PT, PT, R3, RZ, RZ ;  /* 0x000000ff0302c210 */ /* 0x000fca0007ffe0ff */
[----:B------:R-:W-:Y:S02]  /*0800*/  VIADD R12, R2, 0x1 ;  /* 0x00000001020c7836 */ /* 0x000fe40000000000 */
[----:B------:R-:W-:-:S07]  /*0810*/  @!P3 IMAD.MOV R12, RZ, RZ, R2 ;  /* 0x000000ffff0cb224 */ /* 0x000fce00078e0202 */
.L_x_16:
[----:B------:R-:W-:Y:S05]  /*0820*/  BSYNC.RECONVERGENT B3 ;  /* 0x0000000000037941 */ /* 0x000fea0003800200 */
.L_x_15:
[----:B------:R-:W-:Y:S05]  /*0830*/  @!P2 BRA `(.L_x_14) ;  /* 0x000000000050a947 */ /* 0x000fea0003800000 */
[----:B------:R-:W-:Y:S01]  /*0840*/  ISETP.NE.AND P3, PT, R21, 0x1, PT ;  /* 0x000000011500780c */ /* 0x000fe20003f65270 */
[----:B------:R-:W-:Y:S01]  /*0850*/  BSSY.RECONVERGENT B3, `(.L_x_17) ;  /* 0x000000c000037945 */ /* 0x000fe20003800200 */
[----:B------:R-:W-:-:S11]  /*0860*/  LOP3.LUT P2, RZ, R0, 0x1, RZ, 0xc0, !PT ;  /* 0x0000000100ff7812 */ /* 0x000fd6000784c0ff */
[----:B------:R-:W-:Y:S05]  /*0870*/  @!P3 BRA `(.L_x_18) ;  /* 0x000000000024b947 */ /* 0x000fea0003800000 */
[C---:B------:R-:W-:Y:S02]  /*0880*/  IMAD R3, R6.reuse, 0x4, R15 ;  /* 0x0000000406037824 */ /* 0x040fe400078e020f */
[----:B------:R-:W-:-:S04]  /*0890*/  VIADD R6, R6, 0x2 ;  /* 0x0000000206067836 */ /* 0x000fc80000000000 */
[----:B------:R-:W0:Y:S02]  /*08a0*/  LDS.64 R2, [R3] ;  /* 0x0000000003027984 */ /* 0x000e240000000a00 */
[-C--:B0-----:R-:W-:Y:S02]  /*08b0*/  FSETP.GT.AND P3, PT, R2, R14.reuse, PT ;  /* 0x0000000e0200720b */ /* 0x081fe40003f64000 */
[----:B------:R-:W-:Y:S02]  /*08c0*/  FSETP.GT.AND P4, PT, R3, R14, PT ;  /* 0x0000000e0300720b */ /* 0x000fe40003f84000 */
[----:B------:R-:W-:-:S09]  /*08d0*/  IADD3 R2, PT, PT, R12, 0x1, RZ ;  /* 0x000000010c027810 */ /* 0x000fd20007ffe0ff */
[----:B------:R-:W-:-:S04]  /*08e0*/  @!P3 IMAD.MOV R2, RZ, RZ, R12 ;  /* 0x000000ffff02b224 */ /* 0x000fc800078e020c */
[----:B------:R-:W-:Y:S02]  /*08f0*/  VIADD R12, R2, 0x1 ;  /* 0x00000001020c7836 */ /* 0x000fe40000000000 */
[----:B------:R-:W-:-:S07]  /*0900*/  @!P4 IMAD.MOV R12, RZ, RZ, R2 ;  /* 0x000000ffff0cc224 */ /* 0x000fce00078e0202 */
.L_x_18:
[----:B------:R-:W-:Y:S05]  /*0910*/  BSYNC.RECONVERGENT B3 ;  /* 0x0000000000037941 */ /* 0x000fea0003800200 */
.L_x_17:
[----:B------:R-:W-:Y:S01]  /*0920*/  @P2 LEA R15, R6, R15, 0x2 ;  /* 0x0000000f060f2211 */ /* 0x000fe200078e10ff */
[----:B------:R-:W-:-:S05]  /*0930*/  @P2 VIADD R2, R12, 0x1 ;  /* 0x000000010c022836 */ /* 0x000fca0000000000 */
[----:B------:R-:W0:Y:S02]  /*0940*/  @P2 LDS R15, [R15] ;  /* 0x000000000f0f2984 */ /* 0x000e240000000800 */
[----:B0-----:R-:W-:-:S13]  /*0950*/  FSETP.GT.OR P3, PT, R15, R14, !P2 ;  /* 0x0000000e0f00720b */ /* 0x001fda0005764400 */
[----:B------:R-:W-:-:S04]  /*0960*/  @!P3 IMAD.MOV R2, RZ, RZ, R12 ;  /* 0x000000ffff02b224 */ /* 0x000fc800078e020c */
[----:B------:R-:W-:-:S07]  /*0970*/  @P2 IMAD.MOV.U32 R12, RZ, RZ, R2 ;  /* 0x000000ffff0c2224 */ /* 0x000fce00078e0002 */
.L_x_14:
[----:B------:R-:W-:Y:S05]  /*0980*/  BSYNC.RECONVERGENT B2 ;  /* 0x0000000000027941 */ /* 0x000fea0003800200 */
.L_x_13:
[----:B------:R-:W-:-:S05]  /*0990*/  VIADD R16, R16, 0x2000 ;  /* 0x0000200010107836 */ /* 0x000fca0000000000 */
[----:B------:R-:W-:-:S04]  /*09a0*/  LEA R16, R19, R16, 0x18 ;  /* 0x0000001013107211 */ /* 0x000fc800078ec0ff */
[----:B------:R-:W-:-:S05]  /*09b0*/  LEA R3, R13, R16, 0x2 ;  /* 0x000000100d037211 */ /* 0x000fca00078e10ff */
[----:B------:R1:W-:Y:S01]  /*09c0*/  STS [R3], R12 ;  /* 0x0000000c03007388 */ /* 0x0003e20000000800 */
[----:B------:R-:W-:Y:S05]  /*09d0*/  @!P0 BRA `(.L_x_19) ;  /* 0xfffffff800688947 */ /* 0x000fea000383ffff */
.L_x_8:
[----:B------:R-:W-:Y:S05]  /*09e0*/  BSYNC.RECONVERGENT B0 ;  /* 0x0000000000007941 */ /* 0x000fea0003800200 */
.L_x_7:
[----:B------:R-:W-:Y:S01]  /*09f0*/  BAR.SYNC.DEFER_BLOCKING 0x0 ;  /* 0x0000000000007b1d */ /* 0x000fe20000010000 */
[----:B------:R-:W-:-:S05]  /*0a00*/  ISETP.GE.AND P0, PT, R17, R0, PT ;  /* 0x000000001100720c */ /* 0x000fca0003f06270 */
[----:B------:R-:W-:Y:S08]  /*0a10*/  BSSY.RECONVERGENT B0, `(.L_x_20) ;  /* 0x0000015000007945 */ /* 0x000ff00003800200 */
[----:B------:R-:W-:Y:S05]  /*0a20*/  @P0 BRA `(.L_x_21) ;  /* 0x00000000004c0947 */ /* 0x000fea0003800000 */
[----:B-1----:R-:W1:Y:S01]  /*0a30*/  S2R R3, SR_CgaCtaId ;  /* 0x0000000000037919 */ /* 0x002e620000008800 */
[----:B------:R-:W2:Y:S01]  /*0a40*/  LDC R6, c[0x0][0x360] ;  /* 0x0000d800ff067b82 */ /* 0x000ea20000000800 */
[----:B------:R-:W-:-:S05]  /*0a50*/  MOV R0, 0x400 ;  /* 0x0000040000007802 */ /* 0x000fca0000000f00 */
[----:B------:R-:W-:Y:S02]  /*0a60*/  VIADD R2, R0, 0x2000 ;  /* 0x0000200000027836 */ /* 0x000fe40000000000 */
[----:B------:R-:W3:Y:S08]  /*0a70*/  LDC R7, c[0x0][0x39c] ;  /* 0x0000e700ff077b82 */ /* 0x000ef00000000800 */
[----:B------:R-:W4:Y:S01]  /*0a80*/  LDC R9, c[0x0][0x3a0] ;  /* 0x0000e800ff097b82 */ /* 0x000f220000000800 */
[----:B-1----:R-:W-:-:S02]  /*0a90*/  LEA R10, R3, R0, 0x18 ;  /* 0x00000000030a7211 */ /* 0x002fc400078ec0ff */
[----:B------:R-:W-:Y:S01]  /*0aa0*/  LEA R8, R3, R2, 0x18 ;  /* 0x0000000203087211 */ /* 0x000fe200078ec0ff */
[----:B------:R-:W-:-:S07]  /*0ab0*/  IMAD.MOV.U32 R3, RZ, RZ, R17 ;  /* 0x000000ffff037224 */ /* 0x000fce00078e0011 */
.L_x_22:
[----:B------:R-:W-:Y:S02]  /*0ac0*/  IMAD R2, R3, 0x4, R8 ;  /* 0x0000000403027824 */ /* 0x000fe400078e0208 */
[----:B----4-:R-:W-:-:S04]  /*0ad0*/  IMAD.MOV.U32 R0, RZ, RZ, R9 ;  /* 0x000000ffff007224 */ /* 0x010fc800078e0009 */
[----:B------:R-:W3:Y:S02]  /*0ae0*/  LDS R2, [R2] ;  /* 0x0000000002027984 */ /* 0x000ee40000000800 */
[----:B---3--:R-:W-:-:S13]  /*0af0*/  ISETP.GE.AND P0, PT, R2, R7, PT ;  /* 0x000000070200720c */ /* 0x008fda0003f06270 */
[----:B------:R-:W-:Y:S01]  /*0b00*/  @P0 IMAD R4, R3, 0x4, R10 ;  /* 0x0000000403040824 */ /* 0x000fe200078e020a */
[----:B------:R-:W-:Y:S01]  /*0b10*/  @P0 MOV R5, 0xf149f2ca ;  /* 0xf149f2ca00050802 */ /* 0x000fe20000000f00 */
[----:B--2---:R-:W-:-:S04]  /*0b20*/  IMAD.IADD R3, R6, 0x1, R3 ;  /* 0x0000000106037824 */ /* 0x004fc800078e0203 */
[----:B------:R1:W-:Y:S01]  /*0b30*/  @P0 STS [R4], R5 ;  /* 0x0000000504000388 */ /* 0x0003e20000000800 */
[----:B------:R-:W-:-:S13]  /*0b40*/  ISETP.GE.AND P0, PT, R3, R0, PT ;  /* 0x000000000300720c */ /* 0x000fda0003f06270 */
[----:B-1----:R-:W-:Y:S05]  /*0b50*/  @!P0 BRA `(.L_x_22) ;  /* 0xfffffffc00d88947 */ /* 0x002fea000383ffff */
.L_x_21:
[----:B------:R-:W-:Y:S05]  /*0b60*/  BSYNC.RECONVERGENT B0 ;  /* 0x0000000000007941 */ /* 0x000fea0003800200 */
.L_x_20:
[----:B------:R-:W-:Y:S06]  /*0b70*/  BAR.SYNC.DEFER_BLOCKING 0x0 ;  /* 0x0000000000007b1d */ /* 0x000fec0000010000 */
.L_x_6:
[----:B------:R-:W-:Y:S05]  /*0b80*/  BSYNC.RECONVERGENT B1 ;  /* 0x0000000000017941 */ /* 0x000fea0003800200 */
.L_x_5:
[----:B------:R-:W-:Y:S01]  /*0b90*/  ISETP.GE.AND P0, PT, R17, R0, PT ;  /* 0x000000001100720c */ /* 0x000fe20003f06270 */
[----:B------:R-:W-:Y:S01]  /*0ba0*/  BSSY.RECONVERGENT B0, `(.L_x_23) ;  /* 0x000000f000007945 */ /* 0x000fe20003800200 */
[----:B------:R-:W-:-:S11]  /*0bb0*/  IMAD.MOV.U32 R4, RZ, RZ, -0xeb60d36 ;  /* 0xf149f2caff047424 */ /* 0x000fd600078e00ff */
[----:B------:R-:W-:Y:S05]  /*0bc0*/  @P0 BRA `(.L_x_24) ;  /* 0x0000000000300947 */ /* 0x000fea0003800000 */
[----:B-1----:R-:W1:Y:S01]  /*0bd0*/  S2R R3, SR_CgaCtaId ;  /* 0x0000000000037919 */ /* 0x002e620000008800 */
[----:B------:R-:W2:Y:S01]  /*0be0*/  LDC R6, c[0x0][0x360] ;  /* 0x0000d800ff067b82 */ /* 0x000ea20000000800 */
[----:B------:R-:W-:Y:S01]  /*0bf0*/  MOV R2, 0x400 ;  /* 0x0000040000027802 */ /* 0x000fe20000000f00 */
[----:B------:R-:W-:-:S03]  /*0c00*/  IMAD.MOV.U32 R4, RZ, RZ, -0xeb60d36 ;  /* 0xf149f2caff047424 */ /* 0x000fc600078e00ff */
[----:B-1----:R-:W-:Y:S02]  /*0c10*/  LEA R8, R3, R2, 0x18 ;  /* 0x0000000203087211 */ /* 0x002fe400078ec0ff */
[----:B------:R-:W-:-:S07]  /*0c20*/  MOV R3, R17 ;  /* 0x0000001100037202 */ /* 0x000fce0000000f00 */
.L_x_25:
[----:B------:R-:W-:Y:S02]  /*0c30*/  IMAD R2, R3, 0x4, R8 ;  /* 0x0000000403027824 */ /* 0x000fe400078e0208 */
[----:B--2---:R-:W-:-:S03]  /*0c40*/  IMAD.IADD R3, R6, 0x1, R3 ;  /* 0x0000000106037824 */ /* 0x004fc600078e0203 */
[----:B------:R-:W1:Y:S02]  /*0c50*/  LDS R5, [R2] ;  /* 0x0000000002057984 */ /* 0x000e640000000800 */
[----:B------:R-:W-:Y:S02]  /*0c60*/  ISETP.GE.AND P1, PT, R3, R0, PT ;  /* 0x000000000300720c */ /* 0x000fe40003f26270 */
[----:B-1----:R-:W-:-:S11]  /*0c70*/  FMNMX R4, R5, R4, !PT ;  /* 0x0000000405047209 */ /* 0x002fd60007800000 */
[----:B------:R-:W-:Y:S05]  /*0c80*/  @!P1 BRA `(.L_x_25) ;  /* 0xfffffffc00e89947 */ /* 0x000fea000383ffff */
.L_x_24:
[----:B------:R-:W-:Y:S05]  /*0c90*/  BSYNC.RECONVERGENT B0 ;  /* 0x0000000000007941 */ /* 0x000fea0003800200 */
.L_x_23:
[----:B-1----:R-:W1:Y:S01]  /*0ca0*/  SHFL.DOWN PT, R3, R4, 0x10, 0x1f ;  /* 0x0a001f0004037f89 */ /* 0x002e6200000e0000 */
[----:B------:R-:W-:Y:S01]  /*0cb0*/  LOP3.LUT P1, R21, R17, 0x1f, RZ, 0xc0, !PT ;  /* 0x0000001f11157812 */ /* 0x000fe2000782c0ff */
[----:B------:R-:W-:Y:S01]  /*0cc0*/  BSSY.RECONVERGENT B0, `(.L_x_26) ;  /* 0x0000053000007945 */ /* 0x000fe20003800200 */
[----:B-1----:R-:W-:-:S05]  /*0cd0*/  FMNMX R5, R3, R4, !PT ;  /* 0x0000000403057209 */ /* 0x002fca0007800000 */
[----:B------:R-:W1:Y:S02]  /*0ce0*/  SHFL.DOWN PT, R2, R5, 0x8, 0x1f ;  /* 0x09001f0005027f89 */ /* 0x000e6400000e0000 */
[----:B-1----:R-:W-:Y:S02]  /*0cf0*/  FMNMX R6, R5, R2, !PT ;  /* 0x0000000205067209 */ /* 0x002fe40007800000 */
[----:B------:R-:W1:Y:S03]  /*0d00*/  S2R R2, SR_CgaCtaId ;  /* 0x0000000000027919 */ /* 0x000e660000008800 */
[----:B------:R-:W2:Y:S02]  /*0d10*/  SHFL.DOWN PT, R3, R6, 0x4, 0x1f ;  /* 0x08801f0006037f89 */ /* 0x000ea400000e0000 */
[----:B--2---:R-:W-:Y:S02]  /*0d20*/  FMNMX R7, R6, R3, !PT ;  /* 0x0000000306077209 */ /* 0x004fe40007800000 */
[----:B------:R-:W-:-:S03]  /*0d30*/  MOV R3, 0x400 ;  /* 0x0000040000037802 */ /* 0x000fc60000000f00 */
[----:B------:R-:W2:Y:S02]  /*0d40*/  SHFL.DOWN PT, R8, R7, 0x2, 0x1f ;  /* 0x08401f0007087f89 */ /* 0x000ea400000e0000 */
[----:B------:R-:W-:-:S05]  /*0d50*/  VIADD R11, R3, 0x4000 ;  /* 0x00004000030b7836 */ /* 0x000fca0000000000 */
[----:B-1----:R-:W-:-:S04]  /*0d60*/  LEA R20, R2, R11, 0x18 ;  /* 0x0000000b02147211 */ /* 0x002fc800078ec0ff */
[----:B------:R-:W-:Y:S02]  /*0d70*/  LEA.HI R18, R17, R20, RZ, 0x1d ;  /* 0x0000001411127211 */ /* 0x000fe400078fe8ff */
[----:B--2---:R-:W-:-:S05]  /*0d80*/  FMNMX R8, R7, R8, !PT ;  /* 0x0000000807087209 */ /* 0x004fca0007800000 */
[----:B------:R-:W1:Y:S02]  /*0d90*/  SHFL.DOWN PT, R9, R8, 0x1, 0x1f ;  /* 0x08201f0008097f89 */ /* 0x000e6400000e0000 */
[----:B-1----:R-:W-:-:S05]  /*0da0*/  FMNMX R9, R8, R9, !PT ;  /* 0x0000000908097209 */ /* 0x002fca0007800000 */
[----:B------:R1:W-:Y:S01]  /*0db0*/  @!P1 STS [R18], R9 ;  /* 0x0000000912009388 */ /* 0x0003e20000000800 */
[----:B------:R-:W-:Y:S01]  /*0dc0*/  BAR.SYNC.DEFER_BLOCKING 0x0 ;  /* 0x0000000000007b1d */ /* 0x000fe20000010000 */
[----:B------:R-:W-:-:S13]  /*0dd0*/  ISETP.NE.AND P1, PT, R17, RZ, PT ;  /* 0x000000ff1100720c */ /* 0x000fda0003f25270 */
[----:B-1----:R-:W-:Y:S05]  /*0de0*/  @P1 BRA `(.L_x_27) ;  /* 0x0000000400001947 */ /* 0x002fea0003800000 */
[----:B------:R-:W1:Y:S01]  /*0df0*/  LDC R16, c[0x0][0x360] ;  /* 0x0000d800ff107b82 */ /* 0x000e620000000800 */
[----:B------:R-:W-:Y:S02]  /*0e00*/  IMAD.MOV.U32 R22, RZ, RZ, -0xeb60d36 ;  /* 0xf149f2caff167424 */ /* 0x000fe400078e00ff */
[----:B------:R-:W-:Y:S02]  /*0e10*/  IMAD.MOV.U32 R19, RZ, RZ, RZ ;  /* 0x000000ffff137224 */ /* 0x000fe400078e00ff */
[----:B-1----:R-:W-:-:S05]  /*0e20*/  VIADD R16, R16, 0x1f ;  /* 0x0000001f10107836 */ /* 0x002fca0000000000 */
[----:B------:R-:W-:-:S04]  /*0e30*/  SHF.R.U32.HI R16, RZ, 0x5, R16 ;  /* 0x00000005ff107819 */ /* 0x000fc80000011610 */
[C---:B------:R-:W-:Y:S02]  /*0e40*/  IADD3 R4, PT, PT, R16.reuse, -0x1, RZ ;  /* 0xffffffff10047810 */ /* 0x040fe40007ffe0ff */
[----:B------:R-:W-:Y:S02]  /*0e50*/  LOP3.LUT R25, R16, 0xf, RZ, 0xc0, !PT ;  /* 0x0000000f10197812 */ /* 0x000fe400078ec0ff */
[----:B------:R-:W-:Y:S02]  /*0e60*/  ISETP.GE.U32.AND P2, PT, R4, 0xf, PT ;  /* 0x0000000f0400780c */ /* 0x000fe40003f46070 */
[----:B------:R-:W-:-:S11]  /*0e70*/  ISETP.NE.AND P3, PT, R25, RZ, PT ;  /* 0x000000ff1900720c */ /* 0x000fd60003f65270 */
[----:B------:R-:W-:Y:S05]  /*0e80*/  @!P2 BRA `(.L_x_28) ;  /* 0x000000000054a947 */ /* 0x000fea0003800000 */
[----:B------:R-:W-:Y:S01]  /*0e90*/  LOP3.LUT R24, R16, 0x7fffff0, RZ, 0xc0, !PT ;  /* 0x07fffff010187812 */ /* 0x000fe200078ec0ff */
[----:B------:R-:W-:Y:S01]  /*0ea0*/  VIADD R23, R20, 0x20 ;  /* 0x0000002014177836 */ /* 0x000fe20000000000 */
[----:B------:R-:W-:Y:S01]  /*0eb0*/  LOP3.LUT R19, R16, 0x70, RZ, 0xc0, !PT ;  /* 0x0000007010137812 */ /* 0x000fe200078ec0ff */
[----:B------:R-:W-:Y:S01]  /*0ec0*/  IMAD.MOV.U32 R22, RZ, RZ, -0xeb60d36 ;  /* 0xf149f2caff167424 */ /* 0x000fe200078e00ff */
[----:B------:R-:W-:-:S07]  /*0ed0*/  IADD3 R24, PT, PT, -R24, RZ, RZ ;  /* 0x000000ff18187210 */ /* 0x000fce0007ffe1ff */
.L_x_29:
[----:B0-----:R-:W0:Y:S01]  /*0ee0*/  LDS.128 R12, [R23+-0x20] ;  /* 0xffffe000170c7984 */ /* 0x001e220000000c00 */
[----:B------:R-:W-:-:S03]  /*0ef0*/  VIADD R24, R24, 0x10 ;  /* 0x0000001018187836 */ /* 0x000fc60000000000 */
[----:B------:R-:W1:Y:S02]  /*0f00*/  LDS.128 R8, [R23+-0x10] ;  /* 0xfffff00017087984 */ /* 0x000e640000000c00 */
[----:B------:R-:W-:Y:S02]  /*0f10*/  ISETP.NE.AND P2, PT, R24, RZ, PT ;  /* 0x000000ff1800720c */ /* 0x000fe40003f45270 */
[----:B------:R-:W2:Y:S01]  /*0f20*/  LDS.128 R4, [R23] ;  /* 0x0000000017047984 */ /* 0x000ea20000000c00 */
[----:B0-----:R-:W-:-:S04]  /*0f30*/  FMNMX3 R12, R22, R12, R13, !PT ;  /* 0x0000000c160c7276 */ /* 0x001fc8000780000d */
[----:B------:R-:W-:Y:S02]  /*0f40*/  FMNMX3 R22, R12, R14, R15, !PT ;  /* 0x0000000e0c167276 */ /* 0x000fe4000780000f */
[----:B------:R0:W3:Y:S02]  /*0f50*/  LDS.128 R12, [R23+0x10] ;  /* 0x00001000170c7984 */ /* 0x0000e40000000c00 */
[----:B-1----:R-:W-:-:S04]  /*0f60*/  FMNMX3 R8, R22, R8, R9, !PT ;  /* 0x0000000816087276 */ /* 0x002fc80007800009 */
[----:B------:R-:W-:Y:S01]  /*0f70*/  FMNMX3 R8, R8, R10, R11, !PT ;  /* 0x0000000a08087276 */ /* 0x000fe2000780000b */
[----:B0-----:R-:W-:-:S03]  /*0f80*/  VIADD R23, R23, 0x40 ;  /* 0x0000004017177836 */ /* 0x001fc60000000000 */
[----:B--2---:R-:W-:-:S04]  /*0f90*/  FMNMX3 R4, R8, R4, R5, !PT ;  /* 0x0000000408047276 */ /* 0x004fc80007800005 */
[----:B------:R-:W-:-:S04]  /*0fa0*/  FMNMX3 R4, R4, R6, R7, !PT ;  /* 0x0000000604047276 */ /* 0x000fc80007800007 */
[----:B---3--:R-:W-:-:S04]  /*0fb0*/  FMNMX3 R4, R4, R12, R13, !PT ;  /* 0x0000000c04047276 */ /* 0x008fc8000780000d */
[----:B------:R-:W-:Y:S01]  /*0fc0*/  FMNMX3 R22, R4, R14, R15, !PT ;  /* 0x0000000e04167276 */ /* 0x000fe2000780000f */
[----:B------:R-:W-:Y:S06]  /*0fd0*/  @P2 BRA `(.L_x_29) ;  /* 0xfffffffc00c02947 */ /* 0x000fec000383ffff */
.L_x_28:
[----:B------:R-:W-:Y:S05]  /*0fe0*/  @!P3 BRA `(.L_x_30) ;  /* 0x000000000078b947 */ /* 0x000fea0003800000 */
[----:B------:R-:W-:Y:S02]  /*0ff0*/  ISETP.GE.U32.AND P2, PT, R25, 0x8, PT ;  /* 0x000000081900780c */ /* 0x000fe40003f46070 */
[----:B------:R-:W-:-:S04]  /*1000*/  LOP3.LUT R13, R16, 0x7, RZ, 0xc0, !PT ;  /* 0x00000007100d7812 */ /* 0x000fc800078ec0ff */
[----:B------:R-:W-:-:S07]  /*1010*/  ISETP.NE.AND P3, PT, R13, RZ, PT ;  /* 0x000000ff0d00720c */ /* 0x000fce0003f65270 */
[----:B------:R-:W-:Y:S06]  /*1020*/  @!P2 BRA `(.L_x_31) ;  /* 0x000000000020a947 */ /* 0x000fec0003800000 */
[C---:B------:R-:W-:Y:S02]  /*1030*/  IMAD R12, R19.reuse, 0x4, R20 ;  /* 0x00000004130c7824 */ /* 0x040fe400078e0214 */
[----:B------:R-:W-:-:S03]  /*1040*/  VIADD R19, R19, 0x8 ;  /* 0x0000000813137836 */ /* 0x000fc60000000000 */
[----:B------:R-:W1:Y:S04]  /*1050*/  LDS.128 R4, [R12] ;  /* 0x000000000c047984 */ /* 0x000e680000000c00 */
[----:B------:R-:W2:Y:S01]  /*1060*/  LDS.128 R8, [R12+0x10] ;  /* 0x000010000c087984 */ /* 0x000ea20000000c00 */
[----:B-1----:R-:W-:-:S04]  /*1070*/  FMNMX3 R4, R22, R4, R5, !PT ;  /* 0x0000000416047276 */ /* 0x002fc80007800005 */
[----:B------:R-:W-:-:S04]  /*1080*/  FMNMX3 R4, R4, R6, R7, !PT ;  /* 0x0000000604047276 */ /* 0x000fc80007800007 */
[----:B--2---:R-:W-:-:S04]  /*1090*/  FMNMX3 R4, R4, R8, R9, !PT ;  /* 0x0000000804047276 */ /* 0x004fc80007800009 */
[----:B------:R-:W-:-:S07]  /*10a0*/  FMNMX3 R22, R4, R10, R11, !PT ;  /* 0x0000000a04167276 */ /* 0x000fce000780000b */
.L_x_31:
[----:B------:R-:W-:Y:S05]  /*10b0*/  @!P3 BRA `(.L_x_30) ;  /* 0x000000000044b947 */ /* 0x000fea0003800000 */
[----:B------:R-:W-:Y:S02]  /*10c0*/  ISETP.GE.U32.AND P2, PT, R13, 0x4, PT ;  /* 0x000000040d00780c */ /* 0x000fe40003f46070 */
[----:B------:R-:W-:-:S04]  /*10d0*/  LOP3.LUT R16, R16, 0x3, RZ, 0xc0, !PT ;  /* 0x0000000310107812 */ /* 0x000fc800078ec0ff */
[----:B------:R-:W-:-:S07]  /*10e0*/  ISETP.NE.AND P3, PT, R16, RZ, PT ;  /* 0x000000ff1000720c */ /* 0x000fce0003f65270 */
[C---:B------:R-:W-:Y:S01]  /*10f0*/  @P2 LEA R4, R19.reuse, R20, 0x2 ;  /* 0x0000001413042211 */ /* 0x040fe200078e10ff */
[----:B------:R-:W-:-:S05]  /*1100*/  @P2 VIADD R19, R19, 0x4 ;  /* 0x0000000413132836 */ /* 0x000fca0000000000 */
[----:B------:R-:W1:Y:S02]  /*1110*/  @P2 LDS.128 R4, [R4] ;  /* 0x0000000004042984 */ /* 0x000e640000000c00 */
[----:B-1----:R-:W-:-:S04]  /*1120*/  @P2 FMNMX3 R5, R22, R4, R5, !PT ;  /* 0x0000000416052276 */ /* 0x002fc80007800005 */
[----:B------:R-:W-:Y:S01]  /*1130*/  @P2 FMNMX3 R22, R5, R6, R7, !PT ;  /* 0x0000000605162276 */ /* 0x000fe20007800007 */
[----:B------:R-:W-:Y:S06]  /*1140*/  @!P3 BRA `(.L_x_30) ;  /* 0x000000000020b947 */ /* 0x000fec0003800000 */
[----:B------:R-:W-:Y:S02]  /*1150*/  IMAD R19, R19, 0x4, R20 ;  /* 0x0000000413137824 */ /* 0x000fe400078e0214 */
[----:B------:R-:W-:-:S07]  /*1160*/  IMAD.MOV R16, RZ, RZ, -R16 ;  /* 0x000000ffff107224 */ /* 0x000fce00078e0a10 */
.L_x_32:
[----:B------:R1:W2:Y:S01]  /*1170*/  LDS R5, [R19] ;  /* 0x0000000013057984 */ /* 0x0002a20000000800 */
[----:B------:R-:W-:-:S04]  /*1180*/  IADD3 R16, PT, PT, R16, 0x1, RZ ;  /* 0x0000000110107810 */ /* 0x000fc80007ffe0ff */
[----:B------:R-:W-:Y:S01]  /*1190*/  ISETP.NE.AND P2, PT, R16, RZ, PT ;  /* 0x000000ff1000720c */ /* 0x000fe20003f45270 */
[----:B-1----:R-:W-:Y:S01]  /*11a0*/  VIADD R19, R19, 0x4 ;  /* 0x0000000413137836 */ /* 0x002fe20000000000 */
[----:B--2---:R-:W-:-:S11]  /*11b0*/  FMNMX R22, R5, R22, !PT ;  /* 0x0000001605167209 */ /* 0x004fd60007800000 */
[----:B------:R-:W-:Y:S05]  /*11c0*/  @P2 BRA `(.L_x_32) ;  /* 0xfffffffc00e82947 */ /* 0x000fea000383ffff */
.L_x_30:
[----:B------:R-:W-:-:S05]  /*11d0*/  LEA R5, R2, R3, 0x18 ;  /* 0x0000000302057211 */ /* 0x000fca00078ec0ff */
[----:B------:R1:W-:Y:S02]  /*11e0*/  STS [R5+0x4000], R22 ;  /* 0x0040001605007388 */ /* 0x0003e40000000800 */
.L_x_27:
[----:B------:R-:W-:Y:S05]  /*11f0*/  BSYNC.RECONVERGENT B0 ;  /* 0x0000000000007941 */ /* 0x000fea0003800200 */
.L_x_26:
[----:B------:R-:W-:Y:S01]  /*1200*/  BAR.SYNC.DEFER_BLOCKING 0x0 ;  /* 0x0000000000007b1d */ /* 0x000fe20000010000 */
[----:B------:R-:W-:-:S05]  /*1210*/  IMAD.MOV.U32 R4, RZ, RZ, RZ ;  /* 0x000000ffff047224 */ /* 0x000fca00078e00ff */
[----:B------:R-:W-:Y:S04]  /*1220*/  BSSY.RECONVERGENT B0, `(.L_x_33) ;  /* 0x0000018000007945 */ /* 0x000fe80003800200 */
[----:B------:R-:W-:Y:S05]  /*1230*/  @P0 BRA `(.L_x_34) ;  /* 0x0000000000580947 */ /* 0x000fea0003800000 */
[----:B0-----:R-:W-:Y:S01]  /*1240*/  LEA R14, R2, R3, 0x18 ;  /* 0x00000003020e7211 */ /* 0x001fe200078ec0ff */
[----:B------:R-:W0:Y:S01]  /*1250*/  LDC R10, c[0x0][0x360] ;  /* 0x0000d800ff0a7b82 */ /* 0x000e220000000800 */
[----:B------:R-:W-:Y:S02]  /*1260*/  HFMA2 R11, -RZ, RZ, 0.96630859375, -0.0022525787353515625 ;  /* 0x3bbb989dff0b7431 */ /* 0x000fe400000001ff */
[----:B------:R-:W-:Y:S01]  /*1270*/  IMAD.MOV.U32 R4, RZ, RZ, RZ ;  /* 0x000000ffff047224 */ /* 0x000fe200078e00ff */
[----:B-1----:R1:W2:Y:S01]  /*1280*/  LDS R5, [R14+0x4000] ;  /* 0x004000000e057984 */ /* 0x0022a20000000800 */
[----:B------:R-:W-:-:S07]  /*1290*/  IMAD.MOV.U32 R12, RZ, RZ, 0x437c0000 ;  /* 0x437c0000ff0c7424 */ /* 0x000fce00078e00ff */
.L_x_35:
[----:B---3--:R-:W-:Y:S01]  /*12a0*/  IMAD R6, R17, 0x4, R14 ;  /* 0x0000000411067824 */ /* 0x008fe200078e020e */
[----:B0-----:R-:W-:-:S04]  /*12b0*/  IADD3 R17, PT, PT, R10, R17, RZ ;  /* 0x000000110a117210 */ /* 0x001fc80007ffe0ff */
[----:B------:R-:W2:Y:S01]  /*12c0*/  LDS R8, [R6] ;  /* 0x0000000006087984 */ /* 0x000ea20000000800 */
[----:B------:R-:W-:Y:S01]  /*12d0*/  ISETP.GE.AND P0, PT, R17, R0, PT ;  /* 0x000000001100720c */ /* 0x000fe20003f06270 */
[----:B--2---:R-:W-:-:S04]  /*12e0*/  FADD R8, -R5, R8 ;  /* 0x0000000805087221 */ /* 0x004fc80000000100 */
[----:B------:R-:W-:-:S04]  /*12f0*/  FFMA.SAT R7, R8, R11, 0.5 ;  /* 0x3f00000008077423 */ /* 0x000fc8000000200b */
[----:B------:R-:W-:-:S04]  /*1300*/  FFMA.RM R7, R7, R12, 12582913 ;  /* 0x4b40000107077423 */ /* 0x000fc8000000400c */
[C---:B------:R-:W-:Y:S01]  /*1310*/  FADD R9, R7.reuse, -12583039 ;  /* 0xcb40007f07097421 */ /* 0x040fe20000000000 */
[----:B------:R-:W-:-:S03]  /*1320*/  IMAD.SHL.U32 R7, R7, 0x800000, RZ ;  /* 0x0080000007077824 */ /* 0x000fc600078e00ff */
[----:B------:R-:W-:-:S04]  /*1330*/  FFMA R9, R8, 1.4426950216293334961, -R9 ;  /* 0x3fb8aa3b08097823 */ /* 0x000fc80000000809 */
[----:B------:R-:W-:-:S04]  /*1340*/  FFMA R9, R8, 1.925963033500011079e-08, R9 ;  /* 0x32a5706008097823 */ /* 0x000fc80000000009 */
[----:B------:R-:W0:Y:S02]  /*1350*/  MUFU.EX2 R8, R9 ;  /* 0x0000000900087308 */ /* 0x000e240000000800 */
[----:B0-----:R-:W-:-:S04]  /*1360*/  FMUL R7, R7, R8 ;  /* 0x0000000807077220 */ /* 0x001fc80000400000 */
[----:B------:R-:W-:Y:S01]  /*1370*/  FADD R4, R7, R4 ;  /* 0x0000000407047221 */ /* 0x000fe20000000000 */
[----:B------:R3:W-:Y:S01]  /*1380*/  STS [R6], R7 ;  /* 0x0000000706007388 */ /* 0x0007e20000000800 */
[----:B------:R-:W-:Y:S05]  /*1390*/  @!P0 BRA `(.L_x_35) ;  /* 0xfffffffc00c08947 */ /* 0x000fea000383ffff */
.L_x_34:
[----:B------:R-:W-:Y:S05]  /*13a0*/  BSYNC.RECONVERGENT B0 ;  /* 0x0000000000007941 */ /* 0x000fea0003800200 */
.L_x_33:
[----:B-1----:R-:W1:Y:S01]  /*13b0*/  SHFL.DOWN PT, R5, R4, 0x10, 0x1f ;  /* 0x0a001f0004057f89 */ /* 0x002e6200000e0000 */
[----:B------:R-:W-:Y:S01]  /*13c0*/  ISETP.NE.AND P0, PT, R21, RZ, PT ;  /* 0x000000ff1500720c */ /* 0x000fe20003f05270 */
[----:B------:R-:W-:Y:S01]  /*13d0*/  BSSY.RECONVERGENT B0, `(.L_x_36) ;  /* 0x000005d000007945 */ /* 0x000fe20003800200 */
[----:B-1----:R-:W-:-:S05]  /*13e0*/  FADD R5, R5, R4 ;  /* 0x0000000405057221 */ /* 0x002fca0000000000 */
[----:B---3--:R-:W1:Y:S02]  /*13f0*/  SHFL.DOWN PT, R6, R5, 0x8, 0x1f ;  /* 0x09001f0005067f89 */ /* 0x008e6400000e0000 */
[----:B-1----:R-:W-:-:S05]  /*1400*/  FADD R6, R5, R6 ;  /* 0x0000000605067221 */ /* 0x002fca0000000000 */
[----:B------:R-:W1:Y:S02]  /*1410*/  SHFL.DOWN PT, R7, R6, 0x4, 0x1f ;  /* 0x08801f0006077f89 */ /* 0x000e6400000e0000 */
[----:B-1----:R-:W-:-:S05]  /*1420*/  FADD R7, R6, R7 ;  /* 0x0000000706077221 */ /* 0x002fca0000000000 */
[----:B------:R-:W1:Y:S02]  /*1430*/  SHFL.DOWN PT, R8, R7, 0x2, 0x1f ;  /* 0x08401f0007087f89 */ /* 0x000e6400000e0000 */
[----:B-1----:R-:W-:-:S05]  /*1440*/  FADD R8, R7, R8 ;  /* 0x0000000807087221 */ /* 0x002fca0000000000 */
[----:B------:R-:W1:Y:S02]  /*1450*/  SHFL.DOWN PT, R9, R8, 0x1, 0x1f ;  /* 0x08201f0008097f89 */ /* 0x000e6400000e0000 */
[----:B-1----:R-:W-:-:S05]  /*1460*/  FADD R9, R8, R9 ;  /* 0x0000000908097221 */ /* 0x002fca0000000000 */
[----:B------:R1:W-:Y:S01]  /*1470*/  @!P0 STS [R18], R9 ;  /* 0x0000000912008388 */ /* 0x0003e20000000800 */
[----:B------:R-:W-:Y:S06]  /*1480*/  BAR.SYNC.DEFER_BLOCKING 0x0 ;  /* 0x0000000000007b1d */ /* 0x000fec0000010000 */
[----:B------:R-:W-:Y:S05]  /*1490*/  @P1 BRA `(.L_x_37) ;  /* 0x0000000400401947 */ /* 0x000fea0003800000 */
[----:B------:R-:W2:Y:S01]  /*14a0*/  LDCU UR4, c[0x0][0x360] ;  /* 0x00006c00ff0477ac */ /* 0x000ea20008000800 */
[----:B------:R-:W-:Y:S02]  /*14b0*/  IMAD.MOV.U32 R19, RZ, RZ, RZ ;  /* 0x000000ffff137224 */ /* 0x000fe400078e00ff */
[----:B------:R-:W-:Y:S01]  /*14c0*/  IMAD.MOV.U32 R21, RZ, RZ, RZ ;  /* 0x000000ffff157224 */ /* 0x000fe200078e00ff */
[----:B--2---:R-:W-:-:S04]  /*14d0*/  UIADD3 UR4, UPT, UPT, UR4, 0x1f, URZ ;  /* 0x0000001f04047890 */ /* 0x004fc8000fffe0ff */
[----:B------:R-:W-:-:S04]  /*14e0*/  USHF.R.U32.HI UR4, URZ, 0x5, UR4 ;  /* 0x00000005ff047899 */ /* 0x000fc80008011604 */
[----:B------:R-:W-:Y:S02]  /*14f0*/  UIADD3 UR5, UPT, UPT, UR4, -0x1, URZ ;  /* 0xffffffff04057890 */ /* 0x000fe4000fffe0ff */
[----:B------:R-:W-:Y:S02]  /*1500*/  ULOP3.LUT UR6, UR4, 0xf, URZ, 0xc0, !UPT ;  /* 0x0000000f04067892 */ /* 0x000fe4000f8ec0ff */
[----:B------:R-:W-:Y:S02]  /*1510*/  UISETP.GE.U32.AND UP1, UPT, UR5, 0xf, UPT ;  /* 0x0000000f0500788c */ /* 0x000fe4000bf26070 */
[----:B------:R-:W-:-:S07]  /*1520*/  UISETP.NE.AND UP0, UPT, UR6, URZ, UPT ;  /* 0x000000ff0600728c */ /* 0x000fce000bf05270 */
[----:B------:R-:W-:Y:S05]  /*1530*/  BRA.U !UP1, `(.L_x_38) ;  /* 0x0000000109787547 */ /* 0x000fea000b800000 */
[----:B------:R-:W-:Y:S01]  /*1540*/  ULOP3.LUT UR7, UR4, 0x70, URZ, 0xc0, !UPT ;  /* 0x0000007004077892 */ /* 0x000fe2000f8ec0ff */
[----:B------:R-:W-:Y:S01]  /*1550*/  VIADD R22, R20, 0x20 ;  /* 0x0000002014167836 */ /* 0x000fe20000000000 */
[----:B------:R-:W-:Y:S01]  /*1560*/  ULOP3.LUT UR5, UR4, 0x7fffff0, URZ, 0xc0, !UPT ;  /* 0x07fffff004057892 */ /* 0x000fe2000f8ec0ff */
[----:B------:R-:W-:-:S03]  /*1570*/  MOV R19, RZ ;  /* 0x000000ff00137202 */ /* 0x000fc60000000f00 */
[----:B------:R-:W-:Y:S01]  /*1580*/  IMAD.U32 R21, RZ, RZ, UR7 ;  /* 0x00000007ff157e24 */ /* 0x000fe2000f8e00ff */
[----:B------:R-:W-:-:S12]  /*1590*/  UIADD3 UR5, UPT, UPT, -UR5, URZ, URZ ;  /* 0x000000ff05057290 */ /* 0x000fd8000fffe1ff */
.L_x_39:
[----:B------:R-:W2:Y:S01]  /*15a0*/  LDS.128 R4, [R22+-0x20] ;  /* 0xffffe00016047984 */ /* 0x000ea20000000c00 */
[----:B------:R-:W-:-:S03]  /*15b0*/  UIADD3 UR5, UPT, UPT, UR5, 0x10, URZ ;  /* 0x0000001005057890 */ /* 0x000fc6000fffe0ff */
[----:B-1----:R-:W1:Y:S01]  /*15c0*/  LDS.128 R8, [R22+-0x10] ;  /* 0xfffff00016087984 */ /* 0x002e620000000c00 */
[----:B------:R-:W-:-:S03]  /*15d0*/  UISETP.NE.AND UP1, UPT, UR5, URZ, UPT ;  /* 0x000000ff0500728c */ /* 0x000fc6000bf25270 */
[----:B0-----:R-:W0:Y:S01]  /*15e0*/  LDS.128 R12, [R22] ;  /* 0x00000000160c7984 */ /* 0x001e220000000c00 */
[----:B--2---:R-:W-:-:S03]  /*15f0*/  FADD R4, R4, R19 ;  /* 0x0000001304047221 */ /* 0x004fc60000000000 */
[----:B------:R2:W3:Y:S01]  /*1600*/  LDS.128 R16, [R22+0x10] ;  /* 0x0000100016107984 */ /* 0x0004e20000000c00 */
[----:B------:R-:W-:-:S04]  /*1610*/  FADD R5, R4, R5 ;  /* 0x0000000504057221 */ /* 0x000fc80000000000 */
[----:B------:R-:W-:Y:S01]  /*1620*/  FADD R6, R5, R6 ;  /* 0x0000000605067221 */ /* 0x000fe20000000000 */
[----:B--2---:R-:W-:-:S03]  /*1630*/  VIADD R22, R22, 0x40 ;  /* 0x0000004016167836 */ /* 0x004fc60000000000 */
[----:B------:R-:W-:-:S04]  /*1640*/  FADD R7, R6, R7 ;  /* 0x0000000706077221 */ /* 0x000fc80000000000 */
[----:B-1----:R-:W-:-:S04]  /*1650*/  FADD R8, R7, R8 ;  /* 0x0000000807087221 */ /* 0x002fc80000000000 */
[----:B------:R-:W-:-:S04]  /*1660*/  FADD R9, R8, R9 ;  /* 0x0000000908097221 */ /* 0x000fc80000000000 */
[----:B------:R-:W-:-:S04]  /*1670*/  FADD R10, R9, R10 ;  /* 0x0000000a090a7221 */ /* 0x000fc80000000000 */
[----:B------:R-:W-:-:S04]  /*1680*/  FADD R11, R10, R11 ;  /* 0x0000000b0a0b7221 */ /* 0x000fc80000000000 */
[----:B0-----:R-:W-:-:S04]  /*1690*/  FADD R12, R11, R12 ;  /* 0x0000000c0b0c7221 */ /* 0x001fc80000000000 */
[----:B------:R-:W-:-:S04]  /*16a0*/  FADD R13, R12, R13 ;  /* 0x0000000d0c0d7221 */ /* 0x000fc80000000000 */
[----:B------:R-:W-:-:S04]  /*16b0*/  FADD R14, R13, R14 ;  /* 0x0000000e0d0e7221 */ /* 0x000fc80000000000 */
[----:B------:R-:W-:-:S04]  /*16c0*/  FADD R15, R14, R15 ;  /* 0x0000000f0e0f7221 */ /* 0x000fc80000000000 */
[----:B---3--:R-:W-:-:S04]  /*16d0*/  FADD R16, R15, R16 ;  /* 0x000000100f107221 */ /* 0x008fc80000000000 */
[----:B------:R-:W-:-:S04]  /*16e0*/  FADD R17, R16, R17 ;  /* 0x0000001110117221 */ /* 0x000fc80000000000 */
[----:B------:R-:W-:-:S04]  /*16f0*/  FADD R18, R17, R18 ;  /* 0x0000001211127221 */ /* 0x000fc80000000000 */
[----:B------:R-:W-:Y:S01]  /*1700*/  FADD R19, R18, R19 ;  /* 0x0000001312137221 */ /* 0x000fe20000000000 */
[----:B------:R-:W-:Y:S06]  /*1710*/  BRA.U UP1, `(.L_x_39) ;  /* 0xfffffffd01a07547 */ /* 0x000fec000b83ffff */
.L_x_38:
[----:B------:R-:W-:Y:S05]  /*1720*/  BRA.U !UP0, `(.L_x_40) ;  /* 0x0000000108947547 */ /* 0x000fea000b800000 */
[----:B------:R-:W-:Y:S02]  /*1730*/  UISETP.GE.U32.AND UP0, UPT, UR6, 0x8, UPT ;  /* 0x000000080600788c */ /* 0x000fe4000bf06070 */
[----:B------:R-:W-:-:S04]  /*1740*/  ULOP3.LUT UR5, UR4, 0x7, URZ, 0xc0, !UPT ;  /* 0x0000000704057892 */ /* 0x000fc8000f8ec0ff */
[----:B------:R-:W-:-:S03]  /*1750*/  UISETP.NE.AND UP1, UPT, UR5, URZ, UPT ;  /* 0x000000ff0500728c */ /* 0x000fc6000bf25270 */
[----:B------:R-:W-:Y:S08]  /*1760*/  BRA.U !UP0, `(.L_x_41) ;  /* 0x0000000108307547 */ /* 0x000ff0000b800000 */
[C---:B------:R-:W-:Y:S01]  /*1770*/  IMAD R12, R21.reuse, 0x4, R20 ;  /* 0x00000004150c7824 */ /* 0x040fe200078e0214 */
[----:B------:R-:W-:-:S04]  /*1780*/  IADD3 R21, PT, PT, R21, 0x8, RZ ;  /* 0x0000000815157810 */ /* 0x000fc80007ffe0ff */
[----:B------:R-:W2:Y:S04]  /*1790*/  LDS.128 R4, [R12] ;  /* 0x000000000c047984 */ /* 0x000ea80000000c00 */
[----:B-1----:R-:W1:Y:S01]  /*17a0*/  LDS.128 R8, [R12+0x10] ;  /* 0x000010000c087984 */ /* 0x002e620000000c00 */
[----:B--2---:R-:W-:-:S04]  /*17b0*/  FADD R4, R19, R4 ;  /* 0x0000000413047221 */ /* 0x004fc80000000000 */
[----:B------:R-:W-:-:S04]  /*17c0*/  FADD R5, R4, R5 ;  /* 0x0000000504057221 */ /* 0x000fc80000000000 */
[----:B------:R-:W-:-:S04]  /*17d0*/  FADD R6, R5, R6 ;  /* 0x0000000605067221 */ /* 0x000fc80000000000 */
[----:B------:R-:W-:-:S04]  /*17e0*/  FADD R7, R6, R7 ;  /* 0x0000000706077221 */ /* 0x000fc80000000000 */
[----:B-1----:R-:W-:-:S04]  /*17f0*/  FADD R8, R7, R8 ;  /* 0x0000000807087221 */ /* 0x002fc80000000000 */
[----:B------:R-:W-:-:S04]  /*1800*/  FADD R9, R8, R9 ;  /* 0x0000000908097221 */ /* 0x000fc80000000000 */
[----:B------:R-:W-:-:S04]  /*1810*/  FADD R10, R9, R10 ;  /* 0x0000000a090a7221 */ /* 0x000fc80000000000 */
[----:B------:R-:W-:-:S07]  /*1820*/  FADD R19, R10, R11 ;  /* 0x0000000b0a137221 */ /* 0x000fce0000000000 */
.L_x_41:
[----:B------:R-:W-:Y:S05]  /*1830*/  BRA.U !UP1, `(.L_x_40) ;  /* 0x0000000109507547 */ /* 0x000fea000b800000 */
[----:B------:R-:W-:Y:S02]  /*1840*/  UISETP.GE.U32.AND UP0, UPT, UR5, 0x4, UPT ;  /* 0x000000040500788c */ /* 0x000fe4000bf06070 */
[----:B------:R-:W-:-:S04]  /*1850*/  ULOP3.LUT UR4, UR4, 0x3, URZ, 0xc0, !UPT ;  /* 0x0000000304047892 */ /* 0x000fc8000f8ec0ff */
[----:B------:R-:W-:-:S03]  /*1860*/  UISETP.NE.AND UP1, UPT, UR4, URZ, UPT ;  /* 0x000000ff0400728c */ /* 0x000fc6000bf25270 */
[----:B------:R-:W-:Y:S08]  /*1870*/  BRA.U !UP0, `(.L_x_42) ;  /* 0x00000001081c7547 */ /* 0x000ff0000b800000 */
[C---:B------:R-:W-:Y:S02]  /*1880*/  IMAD R4, R21.reuse, 0x4, R20 ;  /* 0x0000000415047824 */ /* 0x040fe400078e0214 */
[----:B------:R-:W-:-:S04]  /*1890*/  VIADD R21, R21, 0x4 ;  /* 0x0000000415157836 */ /* 0x000fc80000000000 */
[----:B------:R-:W2:Y:S02]  /*18a0*/  LDS.128 R4, [R4] ;  /* 0x0000000004047984 */ /* 0x000ea40000000c00 */
[----:B--2---:R-:W-:-:S04]  /*18b0*/  FADD R8, R19, R4 ;  /* 0x0000000413087221 */ /* 0x004fc80000000000 */
[----:B------:R-:W-:-:S04]  /*18c0*/  FADD R5, R8, R5 ;  /* 0x0000000508057221 */ /* 0x000fc80000000000 */
[----:B------:R-:W-:-:S04]  /*18d0*/  FADD R6, R5, R6 ;  /* 0x0000000605067221 */ /* 0x000fc80000000000 */
[----:B------:R-:W-:-:S07]  /*18e0*/  FADD R19, R6, R7 ;  /* 0x0000000706137221 */ /* 0x000fce0000000000 */
.L_x_42:
[----:B------:R-:W-:Y:S05]  /*18f0*/  BRA.U !UP1, `(.L_x_40) ;  /* 0x0000000109207547 */ /* 0x000fea000b800000 */
[----:B------:R-:W-:Y:S01]  /*1900*/  IMAD R20, R21, 0x4, R20 ;  /* 0x0000000415147824 */ /* 0x000fe200078e0214 */
[----:B------:R-:W-:-:S12]  /*1910*/  UIADD3 UR4, UPT, UPT, -UR4, URZ, URZ ;  /* 0x000000ff04047290 */ /* 0x000fd8000fffe1ff */
.L_x_43:
[----:B------:R2:W3:Y:S01]  /*1920*/  LDS R4, [R20] ;  /* 0x0000000014047984 */ /* 0x0004e20000000800 */
[----:B------:R-:W-:-:S04]  /*1930*/  UIADD3 UR4, UPT, UPT, UR4, 0x1, URZ ;  /* 0x0000000104047890 */ /* 0x000fc8000fffe0ff */
[----:B------:R-:W-:Y:S01]  /*1940*/  UISETP.NE.AND UP0, UPT, UR4, URZ, UPT ;  /* 0x000000ff0400728c */ /* 0x000fe2000bf05270 */
[----:B--2---:R-:W-:Y:S01]  /*1950*/  IADD3 R20, PT, PT, R20, 0x4, RZ ;  /* 0x0000000414147810 */ /* 0x004fe20007ffe0ff */
[----:B---3--:R-:W-:-:S07]  /*1960*/  FADD R19, R4, R19 ;  /* 0x0000001304137221 */ /* 0x008fce0000000000 */
[----:B------:R-:W-:Y:S05]  /*1970*/  BRA.U UP0, `(.L_x_43) ;  /* 0xfffffffd00e87547 */ /* 0x000fea000b83ffff */
.L_x_40:
[----:B------:R-:W-:-:S05]  /*1980*/  LEA R4, R2, R3, 0x18 ;  /* 0x0000000302047211 */ /* 0x000fca00078ec0ff */
[----:B------:R2:W-:Y:S02]  /*1990*/  STS [R4+0x4000], R19 ;  /* 0x0040001304007388 */ /* 0x0005e40000000800 */
.L_x_37:
[----:B------:R-:W-:Y:S05]  /*19a0*/  BSYNC.RECONVERGENT B0 ;  /* 0x0000000000007941 */ /* 0x000fea0003800200 */
.L_x_36:
[----:B------:R-:W-:Y:S06]  /*19b0*/  BAR.SYNC.DEFER_BLOCKING 0x0 ;  /* 0x0000000000007b1d */ /* 0x000fec0000010000 */
[----:B------:R-:W-:Y:S05]  /*19c0*/  @P1 EXIT ;  /* 0x000000000000194d */ /* 0x000fea0003800000 */
[----:B--2---:R-:W2:Y:S02]  /*19d0*/  LDC.64 R4, c[0x0][0x388] ;  /* 0x0000e200ff047b82 */ /* 0x004ea40000000a00 */
[----:B--2---:R-:W2:Y:S01]  /*19e0*/  LDG.E.CONSTANT R5, desc[UR8][R4.64] ;  /* 0x0000000804057981 */ /* 0x004ea2000c1e9900 */
[----:B------:R-:W-:Y:S01]  /*19f0*/  LEA R6, R2, R3, 0x18 ;  /* 0x0000000302067211 */ /* 0x000fe200078ec0ff */
[C---:B------:R-:W-:Y:S01]  /*1a00*/  VIADD R8, R0.reuse, 0xffffffff ;  /* 0xffffffff00087836 */ /* 0x040fe20000000000 */
[----:B------:R-:W-:Y:S01]  /*1a10*/  ISETP.GE.AND P0, PT, R0, 0x1, PT ;  /* 0x000000010000780c */ /* 0x000fe20003f06270 */
[----:B------:R-:W-:Y:S02]  /*1a20*/  BSSY.RECONVERGENT B0, `(.L_x_44) ;  /* 0x0000012000007945 */ /* 0x000fe40003800200 */
[----:B------:R-:W2:Y:S01]  /*1a30*/  LDS R2, [R6+0x4000] ;  /* 0x0040000006027984 */ /* 0x000ea20000000800 */
[----:B------:R-:W-:Y:S02]  /*1a40*/  IMAD.MOV.U32 R7, RZ, RZ, R8 ;  /* 0x000000ffff077224 */ /* 0x000fe400078e0008 */
[----:B--2---:R-:W-:-:S07]  /*1a50*/  FMUL R2, R2, R5 ;  /* 0x0000000502027220 */ /* 0x004fce0000400000 */
[----:B------:R-:W-:Y:S05]  /*1a60*/  @!P0 BRA `(.L_x_45) ;  /* 0x0000000000348947 */ /* 0x000fea0003800000 */
[----:B------:R-:W-:Y:S02]  /*1a70*/  HFMA2 R7, -RZ, RZ, 0, 0 ;  /* 0x00000000ff077431 */ /* 0x000fe400000001ff */
[----:B------:R-:W-:Y:S01]  /*1a80*/  IMAD.MOV.U32 R0, RZ, RZ, RZ ;  /* 0x000000ffff007224 */ /* 0x000fe200078e00ff */
[----:B------:R-:W2:Y:S01]  /*1a90*/  LDCU UR4, c[0x0][0x3a0] ;  /* 0x00007400ff0477ac */ /* 0x000ea20008000800 */
[----:B------:R-:W-:-:S05]  /*1aa0*/  NOP ;  /* 0x0000000000007918 */ /* 0x000fca0000000000 */
.L_x_46:
[----:B------:R-:W-:-:S06]  /*1ab0*/  IMAD R3, R7, 0x4, R6 ;  /* 0x0000000407037824 */ /* 0x000fcc00078e0206 */
[----:B------:R-:W3:Y:S02]  /*1ac0*/  LDS R3, [R3] ;  /* 0x0000000003037984 */ /* 0x000ee40000000800 */
[----:B---3--:R-:W-:-:S05]  /*1ad0*/  FADD R0, R3, R0 ;  /* 0x0000000003007221 */ /* 0x008fca0000000000 */
[----:B------:R-:W-:-:S13]  /*1ae0*/  FSETP.GE.AND P0, PT, R0, R2, PT ;  /* 0x000000020000720b */ /* 0x000fda0003f06000 */
[----:B------:R-:W-:Y:S05]  /*1af0*/  @P0 BRA `(.L_x_45) ;  /* 0x0000000000100947 */ /* 0x000fea0003800000 */
[----:B------:R-:W-:-:S05]  /*1b00*/  VIADD R7, R7, 0x1 ;  /* 0x0000000107077836 */ /* 0x000fca0000000000 */
[----:B--2---:R-:W-:-:S13]  /*1b10*/  ISETP.NE.AND P0, PT, R7, UR4, PT ;  /* 0x0000000407007c0c */ /* 0x004fda000bf05270 */
[----:B------:R-:W-:Y:S05]  /*1b20*/  @P0 BRA `(.L_x_46) ;  /* 0xfffffffc00e00947 */ /* 0x000fea000383ffff */
[----:B------:R-:W-:-:S07]  /*1b30*/  IMAD.MOV.U32 R7, RZ, RZ, R8 ;  /* 0x000000ffff077224 */ /* 0x000fce00078e0008 */
.L_x_45:
[----:B--2---:R-:W-:Y:S05]  /*1b40*/  BSYNC.RECONVERGENT B0 ;  /* 0x0000000000007941 */ /* 0x004fea0003800200 */
.L_x_44:
[----:B------:R-:W2:Y:S02]  /*1b50*/  LDC.64 R2, c[0x0][0x390] ;  /* 0x0000e400ff027b82 */ /* 0x000ea40000000a00 */
[----:B--2---:R-:W-:Y:S01]  /*1b60*/  STG.E desc[UR8][R2.64], R7 ;  /* 0x0000000702007986 */ /* 0x004fe2000c101908 */
[----:B------:R-:W-:Y:S05]  /*1b70*/  EXIT ;  /* 0x000000000000794d */ /* 0x000fea0003800000 */
        .weak           $__internal_0_$__cuda_sm3x_div_rn_noftz_f32_slowpath
        .type           $__internal_0_$__cuda_sm3x_div_rn_noftz_f32_slowpath,@function
        .size           $__internal_0_$__cuda_sm3x_div_rn_noftz_f32_slowpath,(.L_x_69 - $__internal_0_$__cuda_sm3x_div_rn_noftz_f32_slowpath)
$__internal_0_$__cuda_sm3x_div_rn_noftz_f32_slowpath:
[----:B------:R-:W0:Y:S01]  /*1b80*/  LDC R3, c[0x0][0x398] ;  /* 0x0000e600ff037b82 */ /* 0x000e220000000800 */
[--C-:B------:R-:W-:Y:S01]  /*1b90*/  SHF.R.U32.HI R10, RZ, 0x17, R0.reuse ;  /* 0x00000017ff0a7819 */ /* 0x100fe20000011600 */
[----:B------:R-:W1:Y:S01]  /*1ba0*/  LDCU UR4, c[0x0][0x398] ;  /* 0x00007300ff0477ac */ /* 0x000e620008000800 */
[----:B------:R-:W-:Y:S01]  /*1bb0*/  BSSY.RECONVERGENT B2, `(.L_x_47) ;  /* 0x0000064000027945 */ /* 0x000fe20003800200 */
[----:B------:R-:W-:Y:S01]  /*1bc0*/  IMAD.MOV.U32 R12, RZ, RZ, R0 ;  /* 0x000000ffff0c7224 */ /* 0x000fe200078e0000 */
[----:B------:R-:W-:-:S05]  /*1bd0*/  LOP3.LUT R16, R10, 0xff, RZ, 0xc0, !PT ;  /* 0x000000ff0a107812 */ /* 0x000fca00078ec0ff */
[----:B------:R-:W-:Y:S02]  /*1be0*/  VIADD R15, R16, 0xffffffff ;  /* 0xffffffff100f7836 */ /* 0x000fe40000000000 */
[----:B-1----:R-:W-:Y:S01]  /*1bf0*/  IMAD.U32 R13, RZ, RZ, UR4 ;  /* 0x00000004ff0d7e24 */ /* 0x002fe2000f8e00ff */
[----:B0-----:R-:W-:-:S04]  /*1c00*/  SHF.R.U32.HI R11, RZ, 0x17, R3 ;  /* 0x00000017ff0b7819 */ /* 0x001fc80000011603 */
[----:B------:R-:W-:-:S04]  /*1c10*/  LOP3.LUT R11, R11, 0xff, RZ, 0xc0, !PT ;  /* 0x000000ff0b0b7812 */ /* 0x000fc800078ec0ff */
[----:B------:R-:W-:-:S04]  /*1c20*/  IADD3 R14, PT, PT, R11, -0x1, RZ ;  /* 0xffffffff0b0e7810 */ /* 0x000fc80007ffe0ff */
[----:B------:R-:W-:-:S04]  /*1c30*/  ISETP.GT.U32.AND P0, PT, R14, 0xfd, PT ;  /* 0x000000fd0e00780c */ /* 0x000fc80003f04070 */
[----:B------:R-:W-:-:S13]  /*1c40*/  ISETP.GT.U32.OR P0, PT, R15, 0xfd, P0 ;  /* 0x000000fd0f00780c */ /* 0x000fda0000704470 */
[----:B------:R-:W-:Y:S01]  /*1c50*/  @!P0 MOV R10, RZ ;  /* 0x000000ff000a8202 */ /* 0x000fe20000000f00 */
[----:B------:R-:W-:Y:S06]  /*1c60*/  @!P0 BRA `(.L_x_48) ;  /* 0x00000000005c8947 */ /* 0x000fec0003800000 */
[----:B------:R-:W-:Y:S02]  /*1c70*/  FSETP.GTU.FTZ.AND P1, PT, |R3|, +INF , PT ;  /* 0x7f8000000300780b */ /* 0x000fe40003f3c200 */
[----:B------:R-:W-:-:S04]  /*1c80*/  FSETP.GTU.FTZ.AND P0, PT, |R0|, +INF , PT ;  /* 0x7f8000000000780b */ /* 0x000fc80003f1c200 */
[----:B------:R-:W-:-:S13]  /*1c90*/  PLOP3.LUT P0, PT, P0, P1, PT, 0xf8, 0x8f ;  /* 0x00000000008f781c */ /* 0x000fda0000703f70 */
[----:B------:R-:W-:Y:S05]  /*1ca0*/  @P0 BRA `(.L_x_49) ;  /* 0x00000004004c0947 */ /* 0x000fea0003800000 */
[----:B------:R-:W-:-:S13]  /*1cb0*/  LOP3.LUT P0, RZ, R13, 0x7fffffff, R12, 0xc8, !PT ;  /* 0x7fffffff0dff7812 */ /* 0x000fda000780c80c */
[----:B------:R-:W-:Y:S05]  /*1cc0*/  @!P0 BRA `(.L_x_50) ;  /* 0x00000004003c8947 */ /* 0x000fea0003800000 */
[C---:B------:R-:W-:Y:S02]  /*1cd0*/  FSETP.NEU.FTZ.AND P2, PT, |R0|.reuse, +INF , PT ;  /* 0x7f8000000000780b */ /* 0x040fe40003f5d200 */
[----:B------:R-:W-:Y:S02]  /*1ce0*/  FSETP.NEU.FTZ.AND P1, PT, |R3|, +INF , PT ;  /* 0x7f8000000300780b */ /* 0x000fe40003f3d200 */
[----:B------:R-:W-:-:S11]  /*1cf0*/  FSETP.NEU.FTZ.AND P0, PT, |R0|, +INF , PT ;  /* 0x7f8000000000780b */ /* 0x000fd60003f1d200 */
[----:B------:R-:W-:Y:S05]  /*1d00*/  @!P1 BRA !P2, `(.L_x_50) ;  /* 0x00000004002c9947 */ /* 0x000fea0005000000 */
[----:B------:R-:W-:-:S04]  /*1d10*/  LOP3.LUT P2, RZ, R12, 0x7fffffff, RZ, 0xc0, !PT ;  /* 0x7fffffff0cff7812 */ /* 0x000fc8000784c0ff */
[----:B------:R-:W-:-:S13]  /*1d20*/  PLOP3.LUT P1, PT, P1, P2, PT, 0x2f, 0xf2 ;  /* 0x0000000000f2781c */ /* 0x000fda0000f24577 */
[----:B------:R-:W-:Y:S05]  /*1d30*/  @P1 BRA `(.L_x_51) ;  /* 0x0000000400181947 */ /* 0x000fea0003800000 */
[----:B------:R-:W-:-:S04]  /*1d40*/  LOP3.LUT P1, RZ, R13, 0x7fffffff, RZ, 0xc0, !PT ;  /* 0x7fffffff0dff7812 */ /* 0x000fc8000782c0ff */
[----:B------:R-:W-:-:S13]  /*1d50*/  PLOP3.LUT P0, PT, P0, P1, PT, 0x2f, 0xf2 ;  /* 0x0000000000f2781c */ /* 0x000fda0000702577 */
[----:B------:R-:W-:Y:S05]  /*1d60*/  @P0 BRA `(.L_x_52) ;  /* 0x0000000400000947 */ /* 0x000fea0003800000 */
[----:B------:R-:W-:Y:S02]  /*1d70*/  ISETP.GE.AND P0, PT, R15, RZ, PT ;  /* 0x000000ff0f00720c */ /* 0x000fe40003f06270 */
[----:B------:R-:W-:-:S11]  /*1d80*/  ISETP.GE.AND P1, PT, R14, RZ, PT ;  /* 0x000000ff0e00720c */ /* 0x000fd60003f26270 */
[----:B------:R-:W-:Y:S02]  /*1d90*/  @P0 IMAD.MOV.U32 R10, RZ, RZ, RZ ;  /* 0x000000ffff0a0224 */ /* 0x000fe400078e00ff */
[----:B------:R-:W-:Y:S01]  /*1da0*/  @!P0 FFMA R12, R0, 1.84467440737095516160e+19, RZ ;  /* 0x5f800000000c8823 */ /* 0x000fe200000000ff */
[----:B------:R-:W-:Y:S02]  /*1db0*/  @!P0 IMAD.MOV.U32 R10, RZ, RZ, -0x40 ;  /* 0xffffffc0ff0a8424 */ /* 0x000fe400078e00ff */
[----:B------:R-:W-:Y:S02]  /*1dc0*/  @!P1 FFMA R13, R3, 1.84467440737095516160e+19, RZ ;  /* 0x5f800000030d9823 */ /* 0x000fe400000000ff */
[----:B------:R-:W-:-:S07]  /*1dd0*/  @!P1 VIADD R10, R10, 0x40 ;  /* 0x000000400a0a9836 */ /* 0x000fce0000000000 */
.L_x_48:
[----:B------:R-:W-:Y:S01]  /*1de0*/  LEA R0, R11, 0xc0800000, 0x17 ;  /* 0xc08000000b007811 */ /* 0x000fe200078eb8ff */
[----:B------:R-:W-:Y:S01]  /*1df0*/  VIADD R3, R16, 0xffffff81 ;  /* 0xffffff8110037836 */ /* 0x000fe20000000000 */
[----:B------:R-:W-:Y:S02]  /*1e00*/  BSSY.RECONVERGENT B3, `(.L_x_53) ;  /* 0x0000035000037945 */ /* 0x000fe40003800200 */
[----:B------:R-:W-:Y:S01]  /*1e10*/  IADD3 R13, PT, PT, -R0, R13, RZ ;  /* 0x0000000d000d7210 */ /* 0x000fe20007ffe1ff */
[C---:B------:R-:W-:Y:S01]  /*1e20*/  IMAD R0, R3.reuse, -0x800000, R12 ;  /* 0xff80000003007824 */ /* 0x040fe200078e020c */
[----:B------:R-:W-:Y:S02]  /*1e30*/  IADD3 R11, PT, PT, R3, 0x7f, -R11 ;  /* 0x0000007f030b7810 */ /* 0x000fe40007ffe80b */
[----:B------:R-:W0:Y:S01]  /*1e40*/  MUFU.RCP R14, R13 ;  /* 0x0000000d000e7308 */ /* 0x000e220000001000 */
[----:B------:R-:W-:Y:S02]  /*1e50*/  FADD.FTZ R15, -R13, -RZ ;  /* 0x800000ff0d0f7221 */ /* 0x000fe40000010100 */
[----:B------:R-:W-:-:S02]  /*1e60*/  IMAD.IADD R11, R11, 0x1, R10 ;  /* 0x000000010b0b7824 */ /* 0x000fc400078e020a */
[----:B0-----:R-:W-:-:S04]  /*1e70*/  FFMA R19, R14, R15, 1 ;  /* 0x3f8000000e137423 */ /* 0x001fc8000000000f */
[----:B------:R-:W-:-:S04]  /*1e80*/  FFMA R21, R14, R19, R14 ;  /* 0x000000130e157223 */ /* 0x000fc8000000000e */
[----:B------:R-:W-:-:S04]  /*1e90*/  FFMA R12, R0, R21, RZ ;  /* 0x00000015000c7223 */ /* 0x000fc800000000ff */
[----:B------:R-:W-:-:S04]  /*1ea0*/  FFMA R19, R15, R12, R0 ;  /* 0x0000000c0f137223 */ /* 0x000fc80000000000 */
[----:B------:R-:W-:-:S04]  /*1eb0*/  FFMA R12, R21, R19, R12 ;  /* 0x00000013150c7223 */ /* 0x000fc8000000000c */
[----:B------:R-:W-:-:S04]  /*1ec0*/  FFMA R15, R15, R12, R0 ;  /* 0x0000000c0f0f7223 */ /* 0x000fc80000000000 */
[----:B------:R-:W-:-:S05]  /*1ed0*/  FFMA R0, R21, R15, R12 ;  /* 0x0000000f15007223 */ /* 0x000fca000000000c */
[----:B------:R-:W-:-:S04]  /*1ee0*/  SHF.R.U32.HI R3, RZ, 0x17, R0 ;  /* 0x00000017ff037819 */ /* 0x000fc80000011600 */
[----:B------:R-:W-:-:S05]  /*1ef0*/  LOP3.LUT R3, R3, 0xff, RZ, 0xc0, !PT ;  /* 0x000000ff03037812 */ /* 0x000fca00078ec0ff */
[----:B------:R-:W-:-:S05]  /*1f00*/  IMAD.IADD R13, R3, 0x1, R11 ;  /* 0x00000001030d7824 */ /* 0x000fca00078e020b */
[----:B------:R-:W-:-:S04]  /*1f10*/  IADD3 R3, PT, PT, R13, -0x1, RZ ;  /* 0xffffffff0d037810 */ /* 0x000fc80007ffe0ff */
[----:B------:R-:W-:-:S13]  /*1f20*/  ISETP.GE.U32.AND P0, PT, R3, 0xfe, PT ;  /* 0x000000fe0300780c */ /* 0x000fda0003f06070 */
[----:B------:R-:W-:Y:S05]  /*1f30*/  @!P0 BRA `(.L_x_54) ;  /* 0x0000000000808947 */ /* 0x000fea0003800000 */
[----:B------:R-:W-:-:S13]  /*1f40*/  ISETP.GT.AND P0, PT, R13, 0xfe, PT ;  /* 0x000000fe0d00780c */ /* 0x000fda0003f04270 */
[----:B------:R-:W-:Y:S05]  /*1f50*/  @P0 BRA `(.L_x_55) ;  /* 0x00000000006c0947 */ /* 0x000fea0003800000 */
[----:B------:R-:W-:-:S13]  /*1f60*/  ISETP.GE.AND P0, PT, R13, 0x1, PT ;  /* 0x000000010d00780c */ /* 0x000fda0003f06270 */
[----:B------:R-:W-:Y:S05]  /*1f70*/  @P0 BRA `(.L_x_56) ;  /* 0x0000000000740947 */ /* 0x000fea0003800000 */
[----:B------:R-:W-:Y:S02]  /*1f80*/  ISETP.GE.AND P0, PT, R13, -0x18, PT ;  /* 0xffffffe80d00780c */ /* 0x000fe40003f06270 */
[----:B------:R-:W-:-:S11]  /*1f90*/  LOP3.LUT R0, R0, 0x80000000, RZ, 0xc0, !PT ;  /* 0x8000000000007812 */ /* 0x000fd600078ec0ff */
[----:B------:R-:W-:Y:S05]  /*1fa0*/  @!P0 BRA `(.L_x_56) ;  /* 0x0000000000688947 */ /* 0x000fea0003800000 */
[CCC-:B------:R-:W-:Y:S01]  /*1fb0*/  FFMA.RZ R3, R21.reuse, R15.reuse, R12.reuse ;  /* 0x0000000f15037223 */ /* 0x1c0fe2000000c00c */
[-CC-:B------:R-:W-:Y:S01]  /*1fc0*/  FFMA.RM R10, R21, R15.reuse, R12.reuse ;  /* 0x0000000f150a7223 */ /* 0x180fe2000000400c */
[C---:B------:R-:W-:Y:S02]  /*1fd0*/  ISETP.NE.AND P2, PT, R13.reuse, RZ, PT ;  /* 0x000000ff0d00720c */ /* 0x040fe40003f45270 */
[----:B------:R-:W-:Y:S02]  /*1fe0*/  ISETP.NE.AND P1, PT, R13, RZ, PT ;  /* 0x000000ff0d00720c */ /* 0x000fe40003f25270 */
[----:B------:R-:W-:Y:S01]  /*1ff0*/  LOP3.LUT R11, R3, 0x7fffff, RZ, 0xc0, !PT ;  /* 0x007fffff030b7812 */ /* 0x000fe200078ec0ff */
[----:B------:R-:W-:Y:S01]  /*2000*/  FFMA.RP R3, R21, R15, R12 ;  /* 0x0000000f15037223 */ /* 0x000fe2000000800c */
[----:B------:R-:W-:Y:S02]  /*2010*/  VIADD R12, R13, 0x20 ;  /* 0x000000200d0c7836 */ /* 0x000fe40000000000 */
[----:B------:R-:W-:Y:S01]  /*2020*/  LOP3.LUT R11, R11, 0x800000, RZ, 0xfc, !PT ;  /* 0x008000000b0b7812 */ /* 0x000fe200078efcff */
[----:B------:R-:W-:Y:S01]  /*2030*/  IMAD.MOV R13, RZ, RZ, -R13 ;  /* 0x000000ffff0d7224 */ /* 0x000fe200078e0a0d */
[----:B------:R-:W-:-:S02]  /*2040*/  FSETP.NEU.FTZ.AND P0, PT, R3, R10, PT ;  /* 0x0000000a0300720b */ /* 0x000fc40003f1d000 */
[----:B------:R-:W-:Y:S02]  /*2050*/  SHF.L.U32 R12, R11, R12, RZ ;  /* 0x0000000c0b0c7219 */ /* 0x000fe400000006ff */
[----:B------:R-:W-:Y:S02]  /*2060*/  SEL R10, R13, RZ, P2 ;  /* 0x000000ff0d0a7207 */ /* 0x000fe40001000000 */
[----:B------:R-:W-:Y:S02]  /*2070*/  ISETP.NE.AND P1, PT, R12, RZ, P1 ;  /* 0x000000ff0c00720c */ /* 0x000fe40000f25270 */
[----:B------:R-:W-:Y:S02]  /*2080*/  SHF.R.U32.HI R10, RZ, R10, R11 ;  /* 0x0000000aff0a7219 */ /* 0x000fe4000001160b */
[----:B------:R-:W-:Y:S02]  /*2090*/  PLOP3.LUT P0, PT, P0, P1, PT, 0xf8, 0x8f ;  /* 0x00000000008f781c */ /* 0x000fe40000703f70 */
[----:B------:R-:W-:-:S02]  /*20a0*/  SHF.R.U32.HI R12, RZ, 0x1, R10 ;  /* 0x00000001ff0c7819 */ /* 0x000fc4000001160a */
[----:B------:R-:W-:-:S04]  /*20b0*/  SEL R3, RZ, 0x1, !P0 ;  /* 0x00000001ff037807 */ /* 0x000fc80004000000 */
[----:B------:R-:W-:-:S04]  /*20c0*/  LOP3.LUT R3, R3, 0x1, R12, 0xf8, !PT ;  /* 0x0000000103037812 */ /* 0x000fc800078ef80c */
[----:B------:R-:W-:-:S05]  /*20d0*/  LOP3.LUT R3, R3, R10, RZ, 0xc0, !PT ;  /* 0x0000000a03037212 */ /* 0x000fca00078ec0ff */
[----:B------:R-:W-:-:S05]  /*20e0*/  IMAD.IADD R3, R12, 0x1, R3 ;  /* 0x000000010c037824 */ /* 0x000fca00078e0203 */
[----:B------:R-:W-:Y:S01]  /*20f0*/  LOP3.LUT R0, R3, R0, RZ, 0xfc, !PT ;  /* 0x0000000003007212 */ /* 0x000fe200078efcff */
[----:B------:R-:W-:Y:S06]  /*2100*/  BRA `(.L_x_56) ;  /* 0x0000000000107947 */ /* 0x000fec0003800000 */
.L_x_55:
[----:B------:R-:W-:-:S04]  /*2110*/  LOP3.LUT R0, R0, 0x80000000, RZ, 0xc0, !PT ;  /* 0x8000000000007812 */ /* 0x000fc800078ec0ff */
[----:B------:R-:W-:Y:S01]  /*2120*/  LOP3.LUT R0, R0, 0x7f800000, RZ, 0xfc, !PT ;  /* 0x7f80000000007812 */ /* 0x000fe200078efcff */
[----:B------:R-:W-:Y:S06]  /*2130*/  BRA `(.L_x_56) ;  /* 0x0000000000047947 */ /* 0x000fec0003800000 */
.L_x_54:
[----:B------:R-:W-:-:S07]  /*2140*/  LEA R0, R11, R0, 0x17 ;  /* 0x000000000b007211 */ /* 0x000fce00078eb8ff */
.L_x_56:
[----:B------:R-:W-:Y:S05]  /*2150*/  BSYNC.RECONVERGENT B3 ;  /* 0x0000000000037941 */ /* 0x000fea0003800200 */
.L_x_53:
[----:B------:R-:W-:Y:S05]  /*2160*/  BRA `(.L_x_57) ;  /* 0x0000000000207947 */ /* 0x000fea0003800000 */
.L_x_52:
[----:B------:R-:W-:-:S04]  /*2170*/  LOP3.LUT R0, R13, 0x80000000, R12, 0x48, !PT ;  /* 0x800000000d007812 */ /* 0x000fc800078e480c */
[----:B------:R-:W-:Y:S01]  /*2180*/  LOP3.LUT R0, R0, 0x7f800000, RZ, 0xfc, !PT ;  /* 0x7f80000000007812 */ /* 0x000fe200078efcff */
[----:B------:R-:W-:Y:S06]  /*2190*/  BRA `(.L_x_57) ;  /* 0x0000000000147947 */ /* 0x000fec0003800000 */
.L_x_51:
[----:B------:R-:W-:Y:S01]  /*21a0*/  LOP3.LUT R0, R13, 0x80000000, R12, 0x48, !PT ;  /* 0x800000000d007812 */ /* 0x000fe200078e480c */
[----:B------:R-:W-:Y:S06]  /*21b0*/  BRA `(.L_x_57) ;  /* 0x00000000000c7947 */ /* 0x000fec0003800000 */
.L_x_50:
[----:B------:R-:W0:Y:S01]  /*21c0*/  MUFU.RSQ R0, -QNAN ;  /* 0xffc0000000007908 */ /* 0x000e220000001400 */
[----:B------:R-:W-:Y:S05]  /*21d0*/  BRA `(.L_x_57) ;  /* 0x0000000000047947 */ /* 0x000fea0003800000 */
.L_x_49:
[----:B------:R-:W-:-:S07]  /*21e0*/  FADD.FTZ R0, R0, R3 ;  /* 0x0000000300007221 */ /* 0x000fce0000010000 */
.L_x_57:
[----:B------:R-:W-:Y:S05]  /*21f0*/  BSYNC.RECONVERGENT B2 ;  /* 0x0000000000027941 */ /* 0x000fea0003800200 */
.L_x_47:
[----:B------:R-:W-:Y:S02]  /*2200*/  IMAD.MOV.U32 R10, RZ, RZ, R8 ;  /* 0x000000ffff0a7224 */ /* 0x000fe400078e0008 */
[----:B------:R-:W-:-:S04]  /*2210*/  IMAD.MOV.U32 R11, RZ, RZ, 0x0 ;  /* 0x00000000ff0b7424 */ /* 0x000fc800078e00ff */
[----:B0-----:R-:W-:Y:S05]  /*2220*/  RET.REL.NODEC R10 `(_Z17k_sample_topk_f32PKfS0_Pifii) ;  /* 0xffffffdc0a747950 */ /* 0x001fea0003c3ffff */
.L_x_58:
[----:B------:R-:W-:-:S00]  /*2230*/  BRA `(.L_x_58) ;  /* 0xfffffffc00fc7947 */ /* 0x000fc0000383ffff */
[----:B------:R-:W-:-:S00]  /*2240*/  NOP ;  /* 0x0000000000007918 */ /* 0x000fc00000000000 */
        /* <DEDUP_REMOVED lines=11> */
.L_x_69:


//--------------------- .text._Z22k_embedding_lookup_gpuPKiPKfPfi --------------------------
	.section	.text._Z22k_embedding_lookup_gpuPKiPKfPfi,"ax",@progbits
	.align	128
        .global         _Z22k_embedding_lookup_gpuPKiPKfPfi
        .type           _Z22k_embedding_lookup_gpuPKiPKfPfi,@function
        .size           _Z22k_embedding_lookup_gpuPKiPKfPfi,(.L_x_71 - _Z22k_embedding_lookup_gpuPKiPKfPfi)
        .other          _Z22k_embedding_lookup_gpuPKiPKfPfi,@"STO_CUDA_ENTRY STV_DEFAULT"
_Z22k_embedding_lookup_gpuPKiPKfPfi:
.text._Z22k_embedding_lookup_gpuPKiPKfPfi:
[----:B------:R-:W-:Y:S01]  /*0000*/  LDC R1, c[0x0][0x37c] ;  /* 0x0000df00ff017b82 */ /* 0x000fe20000000800 */
[----:B------:R-:W0:Y:S07]  /*0010*/  S2R R0, SR_TID.X ;  /* 0x0000000000007919 */ /* 0x000e2e0000002100 */
[----:B------:R-:W0:Y:S01]  /*0020*/  S2UR UR4, SR_CTAID.X ;  /* 0x00000000000479c3 */ /* 0x000e220000002500 */
[----:B------:R-:W1:Y:S07]  /*0030*/  LDCU UR6, c[0x0][0x398] ;  /* 0x00007300ff0677ac */ /* 0x000e6e0008000800 */
[----:B------:R-:W0:Y:S02]  /*0040*/  LDC R9, c[0x0][0x360] ;  /* 0x0000d800ff097b82 */ /* 0x000e240000000800 */
[----:B0-----:R-:W-:-:S05]  /*0050*/  IMAD R9, R9, UR4, R0 ;  /* 0x0000000409097c24 */ /* 0x001fca000f8e0200 */
[----:B-1----:R-:W-:-:S13]  /*0060*/  ISETP.GE.AND P0, PT, R9, UR6, PT ;  /* 0x0000000609007c0c */ /* 0x002fda000bf06270 */
[----:B------:R-:W-:Y:S05]  /*0070*/  @P0 EXIT ;  /* 0x000000000000094d */ /* 0x000fea0003800000 */
[----:B------:R-:W0:Y:S01]  /*0080*/  LDC.64 R2, c[0x0][0x380] ;  /* 0x0000e000ff027b82 */ /* 0x000e220000000a00 */
[----:B------:R-:W0:Y:S07]  /*0090*/  LDCU.64 UR4, c[0x0][0x358] ;  /* 0x00006b00ff0477ac */ /* 0x000e2e0008000a00 */
[----:B------:R-:W1:Y:S01]  /*00a0*/  LDC.64 R4, c[0x0][0x388] ;  /* 0x0000e200ff047b82 */ /* 0x000e620000000a00 */
[----:B0-----:R-:W2:Y:S02]  /*00b0*/  LDG.E.CONSTANT R2, desc[UR4][R2.64] ;  /* 0x0000000402027981 */ /* 0x001ea4000c1e9900 */
[----:B--2---:R-:W-:-:S04]  /*00c0*/  IMAD R7, R2, UR6, R9 ;  /* 0x0000000602077c24 */ /* 0x004fc8000f8e0209 */
[----:B-1----:R-:W-:Y:S02]  /*00d0*/  IMAD.WIDE R4, R7, 0x4, R4 ;  /* 0x0000000407047825 */ /* 0x002fe400078e0204 */
[----:B------:R-:W0:Y:S04]  /*00e0*/  LDC.64 R6, c[0x0][0x390] ;  /* 0x0000e400ff067b82 */ /* 0x000e280000000a00 */
[----:B------:R-:W2:Y:S01]  /*00f0*/  LDG.E.CONSTANT R5, desc[UR4][R4.64] ;  /* 0x0000000404057981 */ /* 0x000ea2000c1e9900 */
[----:B0-----:R-:W-:-:S05]  /*0100*/  IMAD.WIDE R6, R9, 0x4, R6 ;  /* 0x0000000409067825 */ /* 0x001fca00078e0206 */
[----:B--2---:R-:W-:Y:S01]  /*0110*/  STG.E desc[UR4][R6.64], R5 ;  /* 0x0000000506007986 */ /* 0x004fe2000c101904 */
[----:B------:R-:W-:Y:S05]  /*0120*/  EXIT ;  /* 0x000000000000794d */ /* 0x000fea0003800000 */
.L_x_59:
        /* <DEDUP_REMOVED lines=13> */
.L_x_71:


//--------------------- .text._Z12k_argmax_f32PKfPii --------------------------
	.section	.text._Z12k_argmax_f32PKfPii,"ax",@progbits
	.align	128
        .global         _Z12k_argmax_f32PKfPii
        .type           _Z12k_argmax_f32PKfPii,@function
        .size           _Z12k_argmax_f32PKfPii,(.L_x_72 - _Z12k_argmax_f32PKfPii)
        .other          _Z12k_argmax_f32PKfPii,@"STO_CUDA_ENTRY STV_DEFAULT"
_Z12k_argmax_f32PKfPii:
.text._Z12k_argmax_f32PKfPii:
[----:B------:R-:W-:Y:S01]  /*0000*/  LDC R1, c[0x0][0x37c] ;  /* 0x0000df00ff017b82 */ /* 0x000fe20000000800 */
[----:B------:R-:W0:Y:S01]  /*0010*/  S2R R0, SR_TID.X ;  /* 0x0000000000007919 */ /* 0x000e220000002100 */
[----:B------:R-:W0:Y:S01]  /*0020*/  LDCU UR4, c[0x0][0x390] ;  /* 0x00007200ff0477ac */ /* 0x000e220008000800 */
[----:B------:R-:W-:Y:S01]  /*0030*/  BSSY.RECONVERGENT B0, `(.L_x_60) ;  /* 0x0000013000007945 */ /* 0x000fe20003800200 */
[----:B------:R-:W-:Y:S01]  /*0040*/  IMAD.MOV.U32 R6, RZ, RZ, RZ ;  /* 0x000000ffff067224 */ /* 0x000fe200078e00ff */
[----:B------:R-:W1:Y:S01]  /*0050*/  LDCU.64 UR8, c[0x0][0x358] ;  /* 0x00006b00ff0877ac */ /* 0x000e620008000a00 */
[----:B------:R-:W-:Y:S01]  /*0060*/  IMAD.MOV.U32 R7, RZ, RZ, -0xeb60d36 ;  /* 0xf149f2caff077424 */ /* 0x000fe200078e00ff */
[----:B0-----:R-:W-:-:S13]  /*0070*/  ISETP.GE.AND P0, PT, R0, UR4, PT ;  /* 0x0000000400007c0c */ /* 0x001fda000bf06270 */
[----:B-1----:R-:W-:Y:S05]  /*0080*/  @P0 BRA `(.L_x_61) ;  /* 0x0000000000340947 */ /* 0x002fea0003800000 */
[----:B------:R-:W0:Y:S01]  /*0090*/  LDC R8, c[0x0][0x360] ;  /* 0x0000d800ff087b82 */ /* 0x000e220000000800 */
[----:B------:R-:W-:Y:S02]  /*00a0*/  IMAD.MOV.U32 R7, RZ, RZ, -0xeb60d36 ;  /* 0xf149f2caff077424 */ /* 0x000fe400078e00ff */
[----:B------:R-:W-:Y:S02]  /*00b0*/  IMAD.MOV.U32 R6, RZ, RZ, RZ ;  /* 0x000000ffff067224 */ /* 0x000fe400078e00ff */
[----:B------:R-:W-:-:S03]  /*00c0*/  IMAD.MOV.U32 R9, RZ, RZ, R0 ;  /* 0x000000ffff097224 */ /* 0x000fc600078e0000 */
[----:B------:R-:W1:Y:S04]  /*00d0*/  LDC.64 R4, c[0x0][0x380] ;  /* 0x0000e000ff047b82 */ /* 0x000e680000000a00 */
.L_x_62:
[----:B-1----:R-:W-:-:S06]  /*00e0*/  IMAD.WIDE R2, R9, 0x4, R4 ;  /* 0x0000000409027825 */ /* 0x002fcc00078e0204 */
[----:B------:R-:W2:Y:S02]  /*00f0*/  LDG.E.CONSTANT R2, desc[UR8][R2.64] ;  /* 0x0000000802027981 */ /* 0x000ea4000c1e9900 */
[----:B--2---:R-:W-:-:S04]  /*0100*/  FSETP.GT.AND P0, PT, R2, R7, PT ;  /* 0x000000070200720b */ /* 0x004fc80003f04000 */
[----:B------:R-:W-:Y:S01]  /*0110*/  SEL R6, R9, R6, P0 ;  /* 0x0000000609067207 */ /* 0x000fe20000000000 */
[----:B0-----:R-:W-:Y:S01]  /*0120*/  IMAD.IADD R9, R8, 0x1, R9 ;  /* 0x0000000108097824 */ /* 0x001fe200078e0209 */
[----:B------:R-:W-:-:S04]  /*0130*/  FSEL R7, R2, R7, P0 ;  /* 0x0000000702077208 */ /* 0x000fc80000000000 */
[----:B------:R-:W-:-:S13]  /*0140*/  ISETP.GE.AND P1, PT, R9, UR4, PT ;  /* 0x0000000409007c0c */ /* 0x000fda000bf26270 */
[----:B------:R-:W-:Y:S05]  /*0150*/  @!P1 BRA `(.L_x_62) ;  /* 0xfffffffc00e09947 */ /* 0x000fea000383ffff */
.L_x_61:
[----:B------:R-:W-:Y:S05]  /*0160*/  BSYNC.RECONVERGENT B0 ;  /* 0x0000000000007941 */ /* 0x000fea0003800200 */
.L_x_60:
[----:B------:R-:W0:Y:S01]  /*0170*/  SHFL.DOWN PT, R2, R7, 0x10, 0x1f ;  /* 0x0a001f0007027f89 */ /* 0x000e2200000e0000 */
[----:B------:R-:W-:Y:S01]  /*0180*/  BSSY.RECONVERGENT B0, `(.L_x_63) ;  /* 0x0000025000007945 */ /* 0x000fe20003800200 */
[----:B------:R-:W-:Y:S02]  /*0190*/  ISETP.GT.U32.AND P2, PT, R0, 0x1f, PT ;  /* 0x0000001f0000780c */ /* 0x000fe40003f44070 */
[----:B------:R-:W1:Y:S01]  /*01a0*/  SHFL.DOWN PT, R3, R6, 0x10, 0x1f ;  /* 0x0a001f0006037f89 */ /* 0x000e6200000e0000 */
[----:B0-----:R-:W-:-:S04]  /*01b0*/  FSETP.GEU.AND P0, PT, R7, R2, PT ;  /* 0x000000020700720b */ /* 0x001fc80003f0e000 */
[----:B------:R-:W-:Y:S02]  /*01c0*/  FSEL R2, R2, R7, !P0 ;  /* 0x0000000702027208 */ /* 0x000fe40004000000 */
[----:B-1----:R-:W-:-:S03]  /*01d0*/  SEL R3, R3, R6, !P0 ;  /* 0x0000000603037207 */ /* 0x002fc60004000000 */
[----:B------:R-:W0:Y:S04]  /*01e0*/  SHFL.DOWN PT, R5, R2, 0x8, 0x1f ;  /* 0x09001f0002057f89 */ /* 0x000e2800000e0000 */
        /* <DEDUP_REMOVED lines=13> */
[----:B-1----:R-:W-:Y:S02]  /*02c0*/  SEL R2, R2, R7, !P0 ;  /* 0x0000000702027207 */ /* 0x002fe40004000000 */
[----:B------:R-:W-:Y:S01]  /*02d0*/  LOP3.LUT P0, RZ, R0, 0x1f, RZ, 0xc0, !PT ;  /* 0x0000001f00ff7812 */ /* 0x000fe2000780c0ff */
[----:B------:R-:W0:Y:S04]  /*02e0*/  SHFL.DOWN PT, R6, R9, 0x1, 0x1f ;  /* 0x08201f0009067f89 */ /* 0x000e2800000e0000 */
[----:B------:R-:W1:Y:S01]  /*02f0*/  SHFL.DOWN PT, R3, R2, 0x1, 0x1f ;  /* 0x08201f0002037f89 */ /* 0x000e6200000e0000 */
[----:B0-----:R-:W-:-:S04]  /*0300*/  FSETP.GEU.AND P1, PT, R9, R6, PT ;  /* 0x000000060900720b */ /* 0x001fc80003f2e000 */
[----:B------:R-:W-:Y:S02]  /*0310*/  FSEL R5, R6, R9, !P1 ;  /* 0x0000000906057208 */ /* 0x000fe40004800000 */
[----:B-1----:R-:W-:Y:S01]  /*0320*/  SEL R4, R3, R2, !P1 ;  /* 0x0000000203047207 */ /* 0x002fe20004800000 */
[----:B------:R-:W-:Y:S06]  /*0330*/  @P0 BRA `(.L_x_64) ;  /* 0x0000000000240947 */ /* 0x000fec0003800000 */
[----:B------:R-:W0:Y:S01]  /*0340*/  S2UR UR6, SR_CgaCtaId ;  /* 0x00000000000679c3 */ /* 0x000e220000008800 */
[----:B------:R-:W-:Y:S02]  /*0350*/  UMOV UR4, 0x400 ;  /* 0x0000040000047882 */ /* 0x000fe40000000000 */
[----:B------:R-:W-:Y:S02]  /*0360*/  UIADD3 UR5, UPT, UPT, UR4, 0x80, URZ ;  /* 0x0000008004057890 */ /* 0x000fe4000fffe0ff */
[----:B0-----:R-:W-:Y:S02]  /*0370*/  ULEA UR4, UR6, UR4, 0x18 ;  /* 0x0000000406047291 */ /* 0x001fe4000f8ec0ff */
[----:B------:R-:W-:-:S04]  /*0380*/  ULEA UR5, UR6, UR5, 0x18 ;  /* 0x0000000506057291 */ /* 0x000fc8000f8ec0ff */
[C---:B------:R-:W-:Y:S02]  /*0390*/  LEA.HI R2, R0.reuse, UR4, RZ, 0x1d ;  /* 0x0000000400027c11 */ /* 0x040fe4000f8fe8ff */
[----:B------:R-:W-:-:S03]  /*03a0*/  LEA.HI R3, R0, UR5, RZ, 0x1d ;  /* 0x0000000500037c11 */ /* 0x000fc6000f8fe8ff */
[----:B------:R0:W-:Y:S04]  /*03b0*/  STS [R2], R5 ;  /* 0x0000000502007388 */ /* 0x0001e80000000800 */
[----:B------:R0:W-:Y:S02]  /*03c0*/  STS [R3], R4 ;  /* 0x0000000403007388 */ /* 0x0001e40000000800 */
.L_x_64:
[----:B------:R-:W-:Y:S05]  /*03d0*/  BSYNC.RECONVERGENT B0 ;  /* 0x0000000000007941 */ /* 0x000fea0003800200 */
.L_x_63:
[----:B------:R-:W-:Y:S06]  /*03e0*/  BAR.SYNC.DEFER_BLOCKING 0x0 ;  /* 0x0000000000007b1d */ /* 0x000fec0000010000 */
[----:B------:R-:W-:Y:S05]  /*03f0*/  @P2 EXIT ;  /* 0x000000000000294d */ /* 0x000fea0003800000 */
[----:B------:R-:W1:Y:S01]  /*0400*/  LDCU UR4, c[0x0][0x360] ;  /* 0x00006c00ff0477ac */ /* 0x000e620008000800 */
[----:B------:R-:W-:Y:S01]  /*0410*/  BSSY.RECONVERGENT B0, `(.L_x_65) ;  /* 0x0000010000007945 */ /* 0x000fe20003800200 */
[----:B0-----:R-:W-:Y:S02]  /*0420*/  IMAD.MOV.U32 R2, RZ, RZ, RZ ;  /* 0x000000ffff027224 */ /* 0x001fe400078e00ff */
[----:B------:R-:W-:Y:S01]  /*0430*/  IMAD.MOV.U32 R3, RZ, RZ, -0xeb60d36 ;  /* 0xf149f2caff037424 */ /* 0x000fe200078e00ff */
[----:B-1----:R-:W-:-:S04]  /*0440*/  UIADD3 UR4, UPT, UPT, UR4, 0x1f, URZ ;  /* 0x0000001f04047890 */ /* 0x002fc8000fffe0ff */
[----:B------:R-:W-:-:S06]  /*0450*/  USHF.R.U32.HI UR4, URZ, 0x5, UR4 ;  /* 0x00000005ff047899 */ /* 0x000fcc0008011604 */
[----:B------:R-:W-:-:S13]  /*0460*/  ISETP.GE.U32.AND P0, PT, R0, UR4, PT ;  /* 0x0000000400007c0c */ /* 0x000fda000bf06070 */
[----:B------:R-:W-:Y:S05]  /*0470*/  @P0 BRA `(.L_x_66) ;  /* 0x0000000000240947 */ /* 0x000fea0003800000 */
[----:B------:R-:W0:Y:S01]  /*0480*/  S2UR UR5, SR_CgaCtaId ;  /* 0x00000000000579c3 */ /* 0x000e220000008800 */
[----:B------:R-:W-:Y:S02]  /*0490*/  UMOV UR4, 0x400 ;  /* 0x0000040000047882 */ /* 0x000fe40000000000 */
[----:B------:R-:W-:Y:S02]  /*04a0*/  UIADD3 UR6, UPT, UPT, UR4, 0x80, URZ ;  /* 0x0000008004067890 */ /* 0x000fe4000fffe0ff */
[----:B0-----:R-:W-:Y:S02]  /*04b0*/  ULEA UR4, UR5, UR4, 0x18 ;  /* 0x0000000405047291 */ /* 0x001fe4000f8ec0ff */
[----:B------:R-:W-:-:S04]  /*04c0*/  ULEA UR6, UR5, UR6, 0x18 ;  /* 0x0000000605067291 */ /* 0x000fc8000f8ec0ff */
[C---:B------:R-:W-:Y:S02]  /*04d0*/  LEA R3, R0.reuse, UR4, 0x2 ;  /* 0x0000000400037c11 */ /* 0x040fe4000f8e10ff */
[----:B------:R-:W-:-:S04]  /*04e0*/  LEA R2, R0, UR6, 0x2 ;  /* 0x0000000600027c11 */ /* 0x000fc8000f8e10ff */
[----:B------:R-:W0:Y:S04]  /*04f0*/  LDS R3, [R3] ;  /* 0x0000000003037984 */ /* 0x000e280000000800 */
[----:B------:R-:W1:Y:S02]  /*0500*/  LDS R2, [R2] ;  /* 0x0000000002027984 */ /* 0x000e640000000800 */
.L_x_66:
[----:B------:R-:W-:Y:S05]  /*0510*/  BSYNC.RECONVERGENT B0 ;  /* 0x0000000000007941 */ /* 0x000fea0003800200 */
.L_x_65:
[----:B0-----:R-:W0:Y:S01]  /*0520*/  SHFL.DOWN PT, R4, R3, 0x10, 0x1f ;  /* 0x0a001f0003047f89 */ /* 0x001e2200000e0000 */
[----:B------:R-:W-:-:S03]  /*0530*/  ISETP.NE.AND P1, PT, R0, RZ, PT ;  /* 0x000000ff0000720c */ /* 0x000fc60003f25270 */
[----:B-1----:R-:W1:Y:S01]  /*0540*/  SHFL.DOWN PT, R5, R2, 0x10, 0x1f ;  /* 0x0a001f0002057f89 */ /* 0x002e6200000e0000 */
        /* <DEDUP_REMOVED lines=18> */
[----:B------:R0:W1:Y:S04]  /*0670*/  SHFL.DOWN PT, R4, R9, 0x1, 0x1f ;  /* 0x08201f0009047f89 */ /* 0x00006800000e0000 */
[----:B------:R0:W2:Y:S01]  /*0680*/  SHFL.DOWN PT, R5, R0, 0x1, 0x1f ;  /* 0x08201f0000057f89 */ /* 0x0000a200000e0000 */
[----:B------:R-:W-:Y:S05]  /*0690*/  @P1 EXIT ;  /* 0x000000000000194d */ /* 0x000fea0003800000 */
[----:B------:R-:W3:Y:S01]  /*06a0*/  LDC.64 R2, c[0x0][0x388] ;  /* 0x0000e200ff027b82 */ /* 0x000ee20000000a00 */
[----:B-1----:R-:W-:-:S04]  /*06b0*/  FSETP.GEU.AND P0, PT, R9, R4, PT ;  /* 0x000000040900720b */ /* 0x002fc80003f0e000 */
[----:B--2---:R-:W-:-:S05]  /*06c0*/  SEL R5, R5, R0, !P0 ;  /* 0x0000000005057207 */ /* 0x004fca0004000000 */
[----:B---3--:R-:W-:Y:S01]  /*06d0*/  STG.E desc[UR8][R2.64], R5 ;  /* 0x0000000502007986 */ /* 0x008fe2000c101908 */
[----:B------:R-:W-:Y:S05]  /*06e0*/  EXIT ;  /* 0x000000000000794d */ /* 0x000fea0003800000 */
.L_x_67:
        /* <DEDUP_REMOVED lines=9> */
.L_x_72:


//--------------------- .text._Z14k_fp32_to_fp16PKfP6__halfi --------------------------
	.section	.text._Z14k_fp32_to_fp16PKfP6__halfi,"ax",@progbits
	.align	128
        .global         _Z14k_fp32_to_fp16PKfP6__halfi
        .type           _Z14k_fp32_to_fp16PKfP6__halfi,@function
        .size           _Z14k_fp32_to_fp16PKfP6__halfi,(.L_x_73 - _Z14k_fp32_to_fp16PKfP6__halfi)
        .other          _Z14k_fp32_to_fp16PKfP6__halfi,@"STO_CUDA_ENTRY STV_DEFAULT"
_Z14k_fp32_to_fp16PKfP6__halfi:
.text._Z14k_fp32_to_fp16PKfP6__halfi:
        /* <DEDUP_REMOVED lines=9> */
[----:B------:R-:W1:Y:S07]  /*0090*/  LDCU.64 UR4, c[0x0][0x358] ;  /* 0x00006b00ff0477ac */ /* 0x000e6e0008000a00 */
[----:B------:R-:W2:Y:S01]  /*00a0*/  LDC.64 R4, c[0x0][0x388] ;  /* 0x0000e200ff047b82 */ /* 0x000ea20000000a00 */
[----:B0-----:R-:W-:-:S06]  /*00b0*/  IMAD.WIDE R2, R7, 0x4, R2 ;  /* 0x0000000407027825 */ /* 0x001fcc00078e0202 */
[----:B-1----:R-:W3:Y:S01]  /*00c0*/  LDG.E.CONSTANT R2, desc[UR4][R2.64] ;  /* 0x0000000402027981 */ /* 0x002ee2000c1e9900 */
[----:B--2---:R-:W-:Y:S01]  /*00d0*/  IMAD.WIDE R4, R7, 0x2, R4 ;  /* 0x0000000207047825 */ /* 0x004fe200078e0204 */
[----:B---3--:R-:W-:-:S05]  /*00e0*/  F2FP.F16.F32.PACK_AB R0, RZ, R2 ;  /* 0x00000002ff00723e */ /* 0x008fca00000000ff */
[----:B------:R-:W-:Y:S01]  /*00f0*/  STG.E.U16 desc[UR4][R4.64], R0 ;  /* 0x0000000004007986 */ /* 0x000fe2000c101504 */
[----:B------:R-:W-:Y:S05]  /*0100*/  EXIT ;  /* 0x000000000000794d */ /* 0x000fea0003800000 */
.L_x_68:
        /* <DEDUP_REMOVED lines=15> */
.L_x_73:


//--------------------- .nv.shared._Z17k_sample_topk_f32PKfS0_Pifii --------------------------
	.section	.nv.shared._Z17k_sample_topk_f32PKfS0_Pifii,"aw",@nobits
	.sectionflags	@""
	.align	4
.nv.shared._Z17k_sample_topk_f32PKfS0_Pifii:
	.zero		17536


//--------------------- .nv.shared.reserved.0     --------------------------
	.section	.nv.shared.reserved.0,"aw",@nobits
	.weak		__nv_reservedSMEM_offset_0_alias
	.size		__nv_reservedSMEM_offset_0_alias, 0, 64
	.other		__nv_reservedSMEM_offset_0_alias,@"STO_CUDA_RESERVED_SHARED STV_DEFAULT"
__nv_reservedSMEM_offset_0_alias:
	.zero		0
	.zero		64


//--------------------- .nv.shared._Z12k_argmax_f32PKfPii --------------------------
	.section	.nv.shared._Z12k_argmax_f32PKfPii,"aw",@nobits
	.sectionflags	@""
	.align	4
.nv.shared._Z12k_argmax_f32PKfPii:
	.zero		1280


//--------------------- .nv.constant0._Z17k_sample_topk_f32PKfS0_Pifii --------------------------
	.section	.nv.constant0._Z17k_sample_topk_f32PKfS0_Pifii,"a",@progbits
	.sectionflags	@""
	.align	4
.nv.constant0._Z17k_sample_topk_f32PKfS0_Pifii:
	.zero		932


//--------------------- .nv.constant0._Z22k_embedding_lookup_gpuPKiPKfPfi --------------------------
	.section	.nv.constant0._Z22k_embedding_lookup_gpuPKiPKfPfi,"a",@progbits
	.sectionflags	@""
	.align	4
.nv.constant0._Z22k_embedding_lookup_gpuPKiPKfPfi:
	.zero		924


//--------------------- .nv.constant0._Z12k_argmax_f32PKfPii --------------------------
	.section	.nv.constant0._Z12k_argmax_f32PKfPii,"a",@progbits
	.sectionflags	@""
	.align	4
.nv.constant0._Z12k_argmax_f32PKfPii:
	.zero		916


//--------------------- .nv.constant0._Z14k_fp32_to_fp16PKfP6__halfi --------------------------
	.section	.nv.constant0._Z14k_fp32_to_fp16PKfP6__halfi,"a",@progbits
	.sectionflags	@""
	.align	4
.nv.constant0._Z14k_fp32_to_fp16PKfP6__halfi:
	.zero		916


//--------------------- SYMBOLS --------------------------

	.type		.nv.reservedSmem.offset0,@object
	.size		.nv.reservedSmem.offset0,0x4
	.type		.nv.reservedSmem.cap,@object
	.size		.nv.reservedSmem.cap,0x4
